	.target	sm_90a

	.elftype	@"ET_EXEC"


//--------------------- .note.nv.tkinfo           --------------------------
	.section	.note.nv.tkinfo,"",@"SHT_NOTE"
	.sectionflags	@"SHF_NOTE_NV_TKINFO"
	.tkinfo
        /*0018*/ 	.word	0x00000002
        /*0030*/ 	.string	""
        /*0030*/ 	.string	"ptxas"
        /*0030*/ 	.string	"Cuda compilation tools, release 13.0, V13.0.88"
        /*0030*/ 	.string	"Build cuda_13.0.r13.0/compiler.36424714_0"
        /*0030*/ 	.string	"-arch sm_90a -m 64 "



//--------------------- .note.nv.cuinfo           --------------------------
	.section	.note.nv.cuinfo,"",@"SHT_NOTE"
	.sectionflags	@"SHF_NOTE_NV_CUINFO"
        /*0018*/ 	.short	0x0002
        /*001a*/ 	.short	0x005a
        /*001c*/ 	.short	0x0082
	.zero		2


//--------------------- .nv.info                  --------------------------
	.section	.nv.info,"",@"SHT_CUDA_INFO"
	.align	4


	//----- nvinfo : EIATTR_REGCOUNT
	.align		4
        /*0000*/ 	.byte	0x04, 0x2f
        /*0002*/ 	.short	(.L_12 - .L_11)
	.align		4
.L_11:
        /*0004*/ 	.word	index@(_ZN7cutlass13device_kernelINS_4gemm6kernel13GemmUniversalIN4cute5tupleIJiiiiEEENS1_10collective13CollectiveMmaINS1_37MainloopSm90TmaGmmaWarpSpecializedFP8ILi6ENS5_IJNS4_1CILi1EEESB_SB_EEENS1_32KernelTmaWarpSpecializedPingpongEEENS5_IJNSA_ILi64EEENSA_ILi256EEESF_EEENS_12float_e4m3_tENS5_IJlSB_lEEESI_SJ_NS4_8TiledMMAINS4_8MMA_AtomIJNS4_4SM904GMMA31MMA_64x256x32_F32E4M3E4M3_SS_TNILNSN_7ScaleInE1ELSP_1EEEEEENS4_6LayoutISC_NS5_IJNSA_ILi0EEEST_ST_EEEEENS5_IJNS4_10UnderscoreESW_SW_EEEEENS4_13SM90_TMA_LOADENS4_14ComposedLayoutINS4_7SwizzleILi2ELi4ELi3EEENS4_18smem_ptr_flag_bitsILi8EEENSS_INS5_IJNSA_ILi8EEESF_EEENS5_IJSF_SB_EEEEEEEvNS4_8identityESZ_S19_vS1A_EENS_8epilogue10collective6detail29Sm90TmaWarpSpecializedAdapterINS1D_15DefaultEpilogueISI_SJ_SJ_NS1C_6thread17LinearCombinationISI_Li1EffLNS1H_9ScaleType4KindE0ELNS_15FloatRoundStyleE2ESI_EENS1_15EpilogueDefaultEEEEEvvEEEEvNT_6ParamsE)
        /*0008*/ 	.word	0x000000a8


	//----- nvinfo : EIATTR_FRAME_SIZE
	.align		4
.L_12:
        /*000c*/ 	.byte	0x04, 0x11
        /*000e*/ 	.short	(.L_14 - .L_13)
	.align		4
.L_13:
        /*0010*/ 	.word	index@(_ZN7cutlass13device_kernelINS_4gemm6kernel13GemmUniversalIN4cute5tupleIJiiiiEEENS1_10collective13CollectiveMmaINS1_37MainloopSm90TmaGmmaWarpSpecializedFP8ILi6ENS5_IJNS4_1CILi1EEESB_SB_EEENS1_32KernelTmaWarpSpecializedPingpongEEENS5_IJNSA_ILi64EEENSA_ILi256EEESF_EEENS_12float_e4m3_tENS5_IJlSB_lEEESI_SJ_NS4_8TiledMMAINS4_8MMA_AtomIJNS4_4SM904GMMA31MMA_64x256x32_F32E4M3E4M3_SS_TNILNSN_7ScaleInE1ELSP_1EEEEEENS4_6LayoutISC_NS5_IJNSA_ILi0EEEST_ST_EEEEENS5_IJNS4_10UnderscoreESW_SW_EEEEENS4_13SM90_TMA_LOADENS4_14ComposedLayoutINS4_7SwizzleILi2ELi4ELi3EEENS4_18smem_ptr_flag_bitsILi8EEENSS_INS5_IJNSA_ILi8EEESF_EEENS5_IJSF_SB_EEEEEEEvNS4_8identityESZ_S19_vS1A_EENS_8epilogue10collective6detail29Sm90TmaWarpSpecializedAdapterINS1D_15DefaultEpilogueISI_SJ_SJ_NS1C_6thread17LinearCombinationISI_Li1EffLNS1H_9ScaleType4KindE0ELNS_15FloatRoundStyleE2ESI_EENS1_15EpilogueDefaultEEEEEvvEEEEvNT_6ParamsE)
        /*0014*/ 	.word	0x00000110


	//----- nvinfo : EIATTR_MIN_STACK_SIZE
	.align		4
.L_14:
        /*0018*/ 	.byte	0x04, 0x12
        /*001a*/ 	.short	(.L_16 - .L_15)
	.align		4
.L_15:
        /*001c*/ 	.word	index@(_ZN7cutlass13device_kernelINS_4gemm6kernel13GemmUniversalIN4cute5tupleIJiiiiEEENS1_10collective13CollectiveMmaINS1_37MainloopSm90TmaGmmaWarpSpecializedFP8ILi6ENS5_IJNS4_1CILi1EEESB_SB_EEENS1_32KernelTmaWarpSpecializedPingpongEEENS5_IJNSA_ILi64EEENSA_ILi256EEESF_EEENS_12float_e4m3_tENS5_IJlSB_lEEESI_SJ_NS4_8TiledMMAINS4_8MMA_AtomIJNS4_4SM904GMMA31MMA_64x256x32_F32E4M3E4M3_SS_TNILNSN_7ScaleInE1ELSP_1EEEEEENS4_6LayoutISC_NS5_IJNSA_ILi0EEEST_ST_EEEEENS5_IJNS4_10UnderscoreESW_SW_EEEEENS4_13SM90_TMA_LOADENS4_14ComposedLayoutINS4_7SwizzleILi2ELi4ELi3EEENS4_18smem_ptr_flag_bitsILi8EEENSS_INS5_IJNSA_ILi8EEESF_EEENS5_IJSF_SB_EEEEEEEvNS4_8identityESZ_S19_vS1A_EENS_8epilogue10collective6detail29Sm90TmaWarpSpecializedAdapterINS1D_15DefaultEpilogueISI_SJ_SJ_NS1C_6thread17LinearCombinationISI_Li1EffLNS1H_9ScaleType4KindE0ELNS_15FloatRoundStyleE2ESI_EENS1_15EpilogueDefaultEEEEEvvEEEEvNT_6ParamsE)
        /*0020*/ 	.word	0x00000110
.L_16:


//--------------------- .nv.compat                --------------------------
	.section	.nv.compat,"",@"SHT_CUDA_COMPAT_INFO"
	.align	4
        /*0000*/ 	.byte	0x02, 0x09, 0x01, 0x00, 0x02, 0x02, 0x04, 0x00, 0x02, 0x05, 0x05, 0x00, 0x03, 0x07, 0x01, 0x01
        /*0010*/ 	.byte	0x02, 0x03, 0x01, 0x00, 0x02, 0x06, 0x01, 0x00, 0x04, 0x0b, 0x08, 0x00, 0x00, 0x00, 0x00, 0x00
        /*0020*/ 	.byte	0x00, 0x00, 0x00, 0x00


//--------------------- .nv.info._ZN7cutlass13device_kernelINS_4gemm6kernel13GemmUniversalIN4cute5tupleIJiiiiEEENS1_10collective13CollectiveMmaINS1_37MainloopSm90TmaGmmaWarpSpecializedFP8ILi6ENS5_IJNS4_1CILi1EEESB_SB_EEENS1_32KernelTmaWarpSpecializedPingpongEEENS5_IJNSA_ILi64EEENSA_ILi256EEESF_EEENS_12float_e4m3_tENS5_IJlSB_lEEESI_SJ_NS4_8TiledMMAINS4_8MMA_AtomIJNS4_4SM904GMMA31MMA_64x256x32_F32E4M3E4M3_SS_TNILNSN_7ScaleInE1ELSP_1EEEEEENS4_6LayoutISC_NS5_IJNSA_ILi0EEEST_ST_EEEEENS5_IJNS4_10UnderscoreESW_SW_EEEEENS4_13SM90_TMA_LOADENS4_14ComposedLayoutINS4_7SwizzleILi2ELi4ELi3EEENS4_18smem_ptr_flag_bitsILi8EEENSS_INS5_IJNSA_ILi8EEESF_EEENS5_IJSF_SB_EEEEEEEvNS4_8identityESZ_S19_vS1A_EENS_8epilogue10collective6detail29Sm90TmaWarpSpecializedAdapterINS1D_15DefaultEpilogueISI_SJ_SJ_NS1C_6thread17LinearCombinationISI_Li1EffLNS1H_9ScaleType4KindE0ELNS_15FloatRoundStyleE2ESI_EENS1_15EpilogueDefaultEEEEEvvEEEEvNT_6ParamsE --------------------------
	.section	.nv.info._ZN7cutlass13device_kernelINS_4gemm6kernel13GemmUniversalIN4cute5tupleIJiiiiEEENS1_10collective13CollectiveMmaINS1_37MainloopSm90TmaGmmaWarpSpecializedFP8ILi6ENS5_IJNS4_1CILi1EEESB_SB_EEENS1_32KernelTmaWarpSpecializedPingpongEEENS5_IJNSA_ILi64EEENSA_ILi256EEESF_EEENS_12float_e4m3_tENS5_IJlSB_lEEESI_SJ_NS4_8TiledMMAINS4_8MMA_AtomIJNS4_4SM904GMMA31MMA_64x256x32_F32E4M3E4M3_SS_TNILNSN_7ScaleInE1ELSP_1EEEEEENS4_6LayoutISC_NS5_IJNSA_ILi0EEEST_ST_EEEEENS5_IJNS4_10UnderscoreESW_SW_EEEEENS4_13SM90_TMA_LOADENS4_14ComposedLayoutINS4_7SwizzleILi2ELi4ELi3EEENS4_18smem_ptr_flag_bitsILi8EEENSS_INS5_IJNSA_ILi8EEESF_EEENS5_IJSF_SB_EEEEEEEvNS4_8identityESZ_S19_vS1A_EENS_8epilogue10collective6detail29Sm90TmaWarpSpecializedAdapterINS1D_15DefaultEpilogueISI_SJ_SJ_NS1C_6thread17LinearCombinationISI_Li1EffLNS1H_9ScaleType4KindE0ELNS_15FloatRoundStyleE2ESI_EENS1_15EpilogueDefaultEEEEEvvEEEEvNT_6ParamsE,"",@"SHT_CUDA_INFO"
	.sectionflags	@""
	.align	4


	//----- nvinfo : EIATTR_CUDA_API_VERSION
	.align		4
        /*0000*/ 	.byte	0x04, 0x37
        /*0002*/ 	.short	(.L_18 - .L_17)
.L_17:
        /*0004*/ 	.word	0x00000082


	//----- nvinfo : EIATTR_KPARAM_INFO
	.align		4
.L_18:
        /*0008*/ 	.byte	0x04, 0x17
        /*000a*/ 	.short	(.L_20 - .L_19)
.L_19:
        /*000c*/ 	.word	0x00000000
        /*0010*/ 	.short	0x0000
        /*0012*/ 	.short	0x0070
        /*0014*/ 	.byte	0x00, 0xf0, 0x01, 0x10


	//----- nvinfo : EIATTR_SPARSE_MMA_MASK
	.align		4
.L_20:
        /*0018*/ 	.byte	0x03, 0x50
        /*001a*/ 	.short	0x0000


	//----- nvinfo : EIATTR_MAXREG_COUNT
	.align		4
        /*001c*/ 	.byte	0x03, 0x1b
        /*001e*/ 	.short	0x00a8


	//----- nvinfo : EIATTR_NUM_BARRIERS
	.align		4
        /*0020*/ 	.byte	0x02, 0x4c
        /*0022*/ 	.byte	0x01
	.zero		1


	//----- nvinfo : EIATTR_ANNOTATIONS
	.align		4
        /*0024*/ 	.byte	0x04, 0x55
        /*0026*/ 	.short	(.L_22 - .L_21)


	//   ....[0]....
.L_21:
        /*0028*/ 	.word	0x00000001
        /*002c*/ 	.byte	0x90, 0x0b, 0x00, 0x00, 0x01, 0x00, 0x00, 0x00, 0xc0, 0x0b, 0x00, 0x00, 0x01, 0x00, 0x00, 0x00
        /* <DEDUP_REMOVED lines=205> */
        /*0d0c*/ 	.byte	0x80, 0x00, 0x01, 0x00


	//----- nvinfo : EIATTR_MERCURY_ISA_VERSION
	.align		4
.L_22:
        /*0d10*/ 	.byte	0x03, 0x5f
        /*0d12*/ 	.short	0x0101


	//----- nvinfo : EIATTR_INT_WARP_WIDE_INSTR_OFFSETS
	.align		4
        /*0d14*/ 	.byte	0x04, 0x31
        /*0d16*/ 	.short	(.L_24 - .L_23)


	//   ....[0]....
.L_23:
        /*0d18*/ 	.word	0x000004f0


	//   ....[1]....
        /*0d1c*/ 	.word	0x00000500


	//   ....[2]....
        /*0d20*/ 	.word	0x00000570


	//   ....[3]....
        /*0d24*/ 	.word	0x00000580


	//   ....[4]....
        /*0d28*/ 	.word	0x00000590


	//   ....[5]....
        /*0d2c*/ 	.word	0x000005b0


	//   ....[6]....
        /*0d30*/ 	.word	0x00000610


	//   ....[7]....
        /*0d34*/ 	.word	0x00000630


	//----- nvinfo : EIATTR_COOP_GROUP_MASK_REGIDS
	.align		4
.L_24:
        /*0d38*/ 	.byte	0x04, 0x29
        /*0d3a*/ 	.short	(.L_26 - .L_25)


	//   ....[0]....
.L_25:
        /*0d3c*/ 	.word	0xffffffff


	//   ....[1]....
        /*0d40*/ 	.word	0xffffffff


	//   ....[2]....
        /*0d44*/ 	.word	0xffffffff


	//   ....[3]....
        /*0d48*/ 	.word	0xffffffff


	//   ....[4]....
        /*0d4c*/ 	.word	0xffffffff


	//   ....[5]....
        /*0d50*/ 	.word	0xffffffff


	//----- nvinfo : EIATTR_COOP_GROUP_INSTR_OFFSETS
	.align		4
.L_26:
        /*0d54*/ 	.byte	0x04, 0x28
        /*0d56*/ 	.short	(.L_28 - .L_27)


	//   ....[0]....
.L_27:
        /*0d58*/ 	.word	0x00000060


	//   ....[1]....
        /*0d5c*/ 	.word	0x00000090


	//   ....[2]....
        /*0d60*/ 	.word	0x00000190


	//   ....[3]....
        /*0d64*/ 	.word	0x000003e0


	//   ....[4]....
        /*0d68*/ 	.word	0x00000420


	//   ....[5]....
        /*0d6c*/ 	.word	0x00000460


	//----- nvinfo : EIATTR_REG_RECONFIG
	.align		4
.L_28:
        /*0d70*/ 	.byte	0x01, 0x54
	.zero		2


	//----- nvinfo : EIATTR_MBARRIER_INSTR_OFFSETS
	.align		4
        /*0d74*/ 	.byte	0x04, 0x39
        /*0d76*/ 	.short	(.L_30 - .L_29)


	//   ....[0]....
.L_29:
        /*0d78*/ 	.word	0x00000310
        /*0d7c*/ 	.word	0x000000ff
        /*0d80*/ 	.word	0x00000000
        /*0d84*/ 	.short	0x0100
        /*0d86*/ 	.byte	0x07
	.zero		1


	//   ....[1]....
        /*0d88*/ 	.word	0x00000320
        /*0d8c*/ 	.word	0x000000ff
        /*0d90*/ 	.word	0x00000030
        /*0d94*/ 	.short	0x0100
        /*0d96*/ 	.byte	0x07
	.zero		1


	//   ....[2]....
        /*0d98*/ 	.word	0x00000330
        /*0d9c*/ 	.word	0x000000ff
        /*0da0*/ 	.word	0x00000008
        /*0da4*/ 	.short	0x0100
        /*0da6*/ 	.byte	0x07
	.zero		1


	//   ....[3]....
        /*0da8*/ 	.word	0x00000340
        /*0dac*/ 	.word	0x000000ff
        /*0db0*/ 	.word	0x00000038
        /*0db4*/ 	.short	0x0100
        /*0db6*/ 	.byte	0x07
	.zero		1


	//   ....[4]....
        /*0db8*/ 	.word	0x00000350
        /*0dbc*/ 	.word	0x000000ff
        /*0dc0*/ 	.word	0x00000010
        /*0dc4*/ 	.short	0x0100
        /*0dc6*/ 	.byte	0x07
	.zero		1


	//   ....[5]....
        /*0dc8*/ 	.word	0x00000360
        /*0dcc*/ 	.word	0x000000ff
        /*0dd0*/ 	.word	0x00000040
        /*0dd4*/ 	.short	0x0100
        /*0dd6*/ 	.byte	0x07
	.zero		1


	//   ....[6]....
        /*0dd8*/ 	.word	0x00000370
        /*0ddc*/ 	.word	0x000000ff
        /*0de0*/ 	.word	0x00000018
        /*0de4*/ 	.short	0x0100
        /*0de6*/ 	.byte	0x07
	.zero		1


	//   ....[7]....
        /*0de8*/ 	.word	0x00000380
        /*0dec*/ 	.word	0x000000ff
        /*0df0*/ 	.word	0x00000048
        /*0df4*/ 	.short	0x0100
        /*0df6*/ 	.byte	0x07
	.zero		1


	//   ....[8]....
        /*0df8*/ 	.word	0x00000390
        /*0dfc*/ 	.word	0x000000ff
        /*0e00*/ 	.word	0x00000020
        /*0e04*/ 	.short	0x0100
        /*0e06*/ 	.byte	0x07
	.zero		1


	//   ....[9]....
        /*0e08*/ 	.word	0x000003a0
        /*0e0c*/ 	.word	0x000000ff
        /*0e10*/ 	.word	0x00000050
        /*0e14*/ 	.short	0x0100
        /*0e16*/ 	.byte	0x07
	.zero		1


	//   ....[10]....
        /*0e18*/ 	.word	0x000003b0
        /*0e1c*/ 	.word	0x000000ff
        /*0e20*/ 	.word	0x00000028
        /*0e24*/ 	.short	0x0100
        /*0e26*/ 	.byte	0x07
	.zero		1


	//   ....[11]....
        /*0e28*/ 	.word	0x000003c0
        /*0e2c*/ 	.word	0x000000ff
        /*0e30*/ 	.word	0x00000058
        /*0e34*/ 	.short	0x0100
        /*0e36*/ 	.byte	0x07
	.zero		1


	//   ....[12]....
        /*0e38*/ 	.word	0x00000650
        /*0e3c*/ 	.word	0x000000ff
        /*0e40*/ 	.word	0x00000090
        /*0e44*/ 	.short	0x0100
        /*0e46*/ 	.byte	0x07
	.zero		1


	//   ....[13]....
        /*0e48*/ 	.word	0x00000660
        /*0e4c*/ 	.word	0x000000ff
        /*0e50*/ 	.word	0x00000098
        /*0e54*/ 	.short	0x0100
        /*0e56*/ 	.byte	0x07
	.zero		1


	//   ....[14]....
        /*0e58*/ 	.word	0x000006a0
        /*0e5c*/ 	.word	0x000000ff
        /*0e60*/ 	.word	0x00000070
        /*0e64*/ 	.short	0x0100
        /*0e66*/ 	.byte	0x0a
	.zero		1


	//   ....[15]....
        /*0e68*/ 	.word	0x000006c0
        /*0e6c*/ 	.word	0x000000ff
        /*0e70*/ 	.word	0x00000078
        /*0e74*/ 	.short	0x0100
        /*0e76*/ 	.byte	0x0a
	.zero		1


	//   ....[16]....
        /*0e78*/ 	.word	0x000006d0
        /*0e7c*/ 	.word	0x000000ff
        /*0e80*/ 	.word	0x00000080
        /*0e84*/ 	.short	0x0100
        /*0e86*/ 	.byte	0x0a
	.zero		1


	//   ....[17]....
        /*0e88*/ 	.word	0x000006e0
        /*0e8c*/ 	.word	0x000000ff
        /*0e90*/ 	.word	0x00000088
        /*0e94*/ 	.short	0x0100
        /*0e96*/ 	.byte	0x0a
	.zero		1


	//   ....[18]....
        /*0e98*/ 	.word	0x000015c0
        /*0e9c*/ 	.word	0x000000ff
        /*0ea0*/ 	.word	0xfffffff8
        /*0ea4*/ 	.short	0x010a
        /*0ea6*/ 	.byte	0x11
	.zero		1


	//   ....[19]....
        /*0ea8*/ 	.word	0x00001f90
        /*0eac*/ 	.word	0x000000ff
        /*0eb0*/ 	.word	0x00000000
        /*0eb4*/ 	.short	0x010a
        /*0eb6*/ 	.byte	0x06
	.zero		1


	//   ....[20]....
        /*0eb8*/ 	.word	0x00001fd0
        /*0ebc*/ 	.word	0x000000ff
        /*0ec0*/ 	.word	0x00000000
        /*0ec4*/ 	.short	0x010a
        /*0ec6*/ 	.byte	0x06
	.zero		1


	//   ....[21]....
        /*0ec8*/ 	.word	0x000031b0
        /*0ecc*/ 	.word	0x000000ff
        /*0ed0*/ 	.word	0x00000000
        /*0ed4*/ 	.short	0x010a
        /*0ed6*/ 	.byte	0x09
	.zero		1


	//   ....[22]....
        /*0ed8*/ 	.word	0x000031f0
        /*0edc*/ 	.word	0x000000ff
        /*0ee0*/ 	.word	0x00000000
        /*0ee4*/ 	.short	0x010a
        /*0ee6*/ 	.byte	0x09
	.zero		1


	//   ....[23]....
        /*0ee8*/ 	.word	0x00004220
        /*0eec*/ 	.word	0x000000ff
        /*0ef0*/ 	.word	0x00000000
        /*0ef4*/ 	.short	0x0101
        /*0ef6*/ 	.byte	0x08
	.zero		1


	//   ....[24]....
        /*0ef8*/ 	.word	0x000052c0
        /*0efc*/ 	.word	0x000000e4
        /*0f00*/ 	.word	0x00000000
        /*0f04*/ 	.short	0x0101
        /*0f06*/ 	.byte	0x1c
	.zero		1


	//   ....[25]....
        /*0f08*/ 	.word	0x000053e0
        /*0f0c*/ 	.word	0x000000ff
        /*0f10*/ 	.word	0x00000000
        /*0f14*/ 	.short	0x0101
        /*0f16*/ 	.byte	0x08
	.zero		1


	//   ....[26]....
        /*0f18*/ 	.word	0x00005490
        /*0f1c*/ 	.word	0x000000ff
        /*0f20*/ 	.word	0x00000008
        /*0f24*/ 	.short	0x010a
        /*0f26*/ 	.byte	0x11
	.zero		1


	//   ....[27]....
        /*0f28*/ 	.word	0x0000e6b0
        /*0f2c*/ 	.word	0x00000003
        /*0f30*/ 	.word	0x00000000
        /*0f34*/ 	.short	0x0101
        /*0f36*/ 	.byte	0x1c
	.zero		1


	//   ....[28]....
        /*0f38*/ 	.word	0x0000f0b0
        /*0f3c*/ 	.word	0x0000000b
        /*0f40*/ 	.word	0x00000030
        /*0f44*/ 	.short	0x010a
        /*0f46*/ 	.byte	0x3f
	.zero		1


	//   ....[29]....
        /*0f48*/ 	.word	0x0000f460
        /*0f4c*/ 	.word	0x00000004
        /*0f50*/ 	.word	0x00000098
        /*0f54*/ 	.short	0x0101
        /*0f56*/ 	.byte	0x3f
	.zero		1


	//   ....[30]....
        /*0f58*/ 	.word	0x0000fc50
        /*0f5c*/ 	.word	0x00000007
        /*0f60*/ 	.word	0x00000000
        /*0f64*/ 	.short	0x010a
        /*0f66*/ 	.byte	0x3f
	.zero		1


	//   ....[31]....
        /*0f68*/ 	.word	0x0000fcd0
        /*0f6c*/ 	.word	0x00000009
        /*0f70*/ 	.word	0x00000000
        /*0f74*/ 	.short	0x010a
        /*0f76*/ 	.byte	0x3f
	.zero		1


	//   ....[32]....
        /*0f78*/ 	.word	0x0000fd60
        /*0f7c*/ 	.word	0x00000006
        /*0f80*/ 	.word	0x00000000
        /*0f84*/ 	.short	0x010a
        /*0f86*/ 	.byte	0x3f
	.zero		1


	//   ....[33]....
        /*0f88*/ 	.word	0x0000fdf0
        /*0f8c*/ 	.word	0x00000009
        /*0f90*/ 	.word	0x00000000
        /*0f94*/ 	.short	0x010a
        /*0f96*/ 	.byte	0x3f
	.zero		1


	//   ....[34]....
        /*0f98*/ 	.word	0x0000fe80
        /*0f9c*/ 	.word	0x00000006
        /*0fa0*/ 	.word	0x00000000
        /*0fa4*/ 	.short	0x010a
        /*0fa6*/ 	.byte	0x3f
	.zero		1


	//   ....[35]....
        /*0fa8*/ 	.word	0x0000ff10
        /*0fac*/ 	.word	0x00000003
        /*0fb0*/ 	.word	0x00000000
        /*0fb4*/ 	.short	0x010a
        /*0fb6*/ 	.byte	0x3f
	.zero		1


	//   ....[36]....
        /*0fb8*/ 	.word	0x0000ff80
        /*0fbc*/ 	.word	0x00000003
        /*0fc0*/ 	.word	0xfffffff8
        /*0fc4*/ 	.short	0x010a
        /*0fc6*/ 	.byte	0x3f
	.zero		1


	//   ....[37]....
        /*0fc8*/ 	.word	0x0000ffe0
        /*0fcc*/ 	.word	0x00000003
        /*0fd0*/ 	.word	0x00000000
        /*0fd4*/ 	.short	0x010a
        /*0fd6*/ 	.byte	0x3f
	.zero		1


	//   ....[38]....
        /*0fd8*/ 	.word	0x00010050
        /*0fdc*/ 	.word	0x00000000
        /*0fe0*/ 	.word	0x00000000
        /*0fe4*/ 	.short	0x010a
        /*0fe6*/ 	.byte	0x3f
	.zero		1


	//   ....[39]....
        /*0fe8*/ 	.word	0x000100c0
        /*0fec*/ 	.word	0x00000019
        /*0ff0*/ 	.word	0x00000008
        /*0ff4*/ 	.short	0x010a
        /*0ff6*/ 	.byte	0x3f
	.zero		1


	//   ....[40]....
        /*0ff8*/ 	.word	0x00010190
        /*0ffc*/ 	.word	0x0000000b
        /*1000*/ 	.word	0x00000030
        /*1004*/ 	.short	0x010a
        /*1006*/ 	.byte	0x3f
	.zero		1


	//   ....[41]....
        /*1008*/ 	.word	0x00010270
        /*100c*/ 	.word	0x00000007
        /*1010*/ 	.word	0x00000000
        /*1014*/ 	.short	0x010a
        /*1016*/ 	.byte	0x3f
	.zero		1


	//   ....[42]....
        /*1018*/ 	.word	0x000102c0
        /*101c*/ 	.word	0x00000009
        /*1020*/ 	.word	0x00000000
        /*1024*/ 	.short	0x010a
        /*1026*/ 	.byte	0x3f
	.zero		1


	//   ....[43]....
        /*1028*/ 	.word	0x00010310
        /*102c*/ 	.word	0x00000006
        /*1030*/ 	.word	0x00000000
        /*1034*/ 	.short	0x010a
        /*1036*/ 	.byte	0x3f
	.zero		1


	//   ....[44]....
        /*1038*/ 	.word	0x00010360
        /*103c*/ 	.word	0x00000009
        /*1040*/ 	.word	0x00000000
        /*1044*/ 	.short	0x010a
        /*1046*/ 	.byte	0x3f
	.zero		1


	//   ....[45]....
        /*1048*/ 	.word	0x000103b0
        /*104c*/ 	.word	0x00000006
        /*1050*/ 	.word	0x00000000
        /*1054*/ 	.short	0x010a
        /*1056*/ 	.byte	0x3f
	.zero		1


	//----- nvinfo : EIATTR_NUM_MBARRIERS
	.align		4
.L_30:
        /*1058*/ 	.byte	0x03, 0x38
        /*105a*/ 	.short	0x0012


	//----- nvinfo : EIATTR_EXIT_INSTR_OFFSETS
	.align		4
        /*105c*/ 	.byte	0x04, 0x1c
        /*105e*/ 	.short	(.L_32 - .L_31)


	//   ....[0]....
.L_31:
        /*1060*/ 	.word	0x000012f0


	//   ....[1]....
        /*1064*/ 	.word	0x00001350


	//   ....[2]....
        /*1068*/ 	.word	0x0000edc0


	//   ....[3]....
        /*106c*/ 	.word	0x0000edf0


	//   ....[4]....
        /*1070*/ 	.word	0x0000ff60


	//----- nvinfo : EIATTR_MAX_THREADS
	.align		4
.L_32:
        /*1074*/ 	.byte	0x04, 0x05
        /*1076*/ 	.short	(.L_34 - .L_33)
.L_33:
        /*1078*/ 	.word	0x00000180
        /*107c*/ 	.word	0x00000001
        /*1080*/ 	.word	0x00000001


	//----- nvinfo : EIATTR_CRS_STACK_SIZE
	.align		4
.L_34:
        /*1084*/ 	.byte	0x04, 0x1e
        /*1086*/ 	.short	(.L_36 - .L_35)
.L_35:
        /*1088*/ 	.word	0x00000000


	//----- nvinfo : EIATTR_CBANK_PARAM_SIZE
	.align		4
.L_36:
        /*108c*/ 	.byte	0x03, 0x19
        /*108e*/ 	.short	0x0470


	//----- nvinfo : EIATTR_PARAM_CBANK
	.align		4
        /*1090*/ 	.byte	0x04, 0x0a
        /*1092*/ 	.short	(.L_38 - .L_37)
	.align		4
.L_37:
        /*1094*/ 	.word	index@(.nv.constant0._ZN7cutlass13device_kernelINS_4gemm6kernel13GemmUniversalIN4cute5tupleIJiiiiEEENS1_10collective13CollectiveMmaINS1_37MainloopSm90TmaGmmaWarpSpecializedFP8ILi6ENS5_IJNS4_1CILi1EEESB_SB_EEENS1_32KernelTmaWarpSpecializedPingpongEEENS5_IJNSA_ILi64EEENSA_ILi256EEESF_EEENS_12float_e4m3_tENS5_IJlSB_lEEESI_SJ_NS4_8TiledMMAINS4_8MMA_AtomIJNS4_4SM904GMMA31MMA_64x256x32_F32E4M3E4M3_SS_TNILNSN_7ScaleInE1ELSP_1EEEEEENS4_6LayoutISC_NS5_IJNSA_ILi0EEEST_ST_EEEEENS5_IJNS4_10UnderscoreESW_SW_EEEEENS4_13SM90_TMA_LOADENS4_14ComposedLayoutINS4_7SwizzleILi2ELi4ELi3EEENS4_18smem_ptr_flag_bitsILi8EEENSS_INS5_IJNSA_ILi8EEESF_EEENS5_IJSF_SB_EEEEEEEvNS4_8identityESZ_S19_vS1A_EENS_8epilogue10collective6detail29Sm90TmaWarpSpecializedAdapterINS1D_15DefaultEpilogueISI_SJ_SJ_NS1C_6thread17LinearCombinationISI_Li1EffLNS1H_9ScaleType4KindE0ELNS_15FloatRoundStyleE2ESI_EENS1_15EpilogueDefaultEEEEEvvEEEEvNT_6ParamsE)
        /*1098*/ 	.short	0x0210
        /*109a*/ 	.short	0x0470


	//----- nvinfo : EIATTR_SW_WAR
	.align		4
.L_38:
        /*109c*/ 	.byte	0x04, 0x36
        /*109e*/ 	.short	(.L_40 - .L_39)
.L_39:
        /*10a0*/ 	.word	0x00000008
.L_40:


//--------------------- .nv.callgraph             --------------------------
	.section	.nv.callgraph,"",@"SHT_CUDA_CALLGRAPH"
	.align	4
	.sectionentsize	8
	.align		4
        /*0000*/ 	.word	0x00000000
	.align		4
        /*0004*/ 	.word	0xffffffff
	.align		4
        /*0008*/ 	.word	0x00000000
	.align		4
        /*000c*/ 	.word	0xfffffffe
	.align		4
        /*0010*/ 	.word	0x00000000
	.align		4
        /*0014*/ 	.word	0xfffffffd
	.align		4
        /*0018*/ 	.word	0x00000000
	.align		4
        /*001c*/ 	.word	0xfffffffc


//--------------------- .nv.constant4             --------------------------
	.section	.nv.constant4,"a",@progbits
	.align	8
	.align		8
.nv.constant4:
        /*0000*/ 	.dword	_ZN40_INTERNAL_924a1e53_4_k_cu_e123e61e_174764cuda3std3__45__cpo5beginE
	.align		8
        /*0008*/ 	.dword	_ZN40_INTERNAL_924a1e53_4_k_cu_e123e61e_174764cuda3std3__45__cpo3endE
	.align		8
        /*0010*/ 	.dword	_ZN40_INTERNAL_924a1e53_4_k_cu_e123e61e_174764cuda3std3__45__cpo6cbeginE
	.align		8
        /*0018*/ 	.dword	_ZN40_INTERNAL_924a1e53_4_k_cu_e123e61e_174764cuda3std3__45__cpo4cendE
	.align		8
        /*0020*/ 	.dword	_ZN40_INTERNAL_924a1e53_4_k_cu_e123e61e_174764cuda3std3__442_GLOBAL__N__924a1e53_4_k_cu_e123e61e_174766ignoreE
	.align		8
        /*0028*/ 	.dword	_ZN40_INTERNAL_924a1e53_4_k_cu_e123e61e_174764cuda3std3__419piecewise_constructE
	.align		8
        /*0030*/ 	.dword	_ZN40_INTERNAL_924a1e53_4_k_cu_e123e61e_174764cuda3std3__48in_placeE
	.align		8
        /*0038*/ 	.dword	_ZN40_INTERNAL_924a1e53_4_k_cu_e123e61e_174764cuda3std6ranges3__45__cpo4swapE
	.align		8
        /*0040*/ 	.dword	_ZN40_INTERNAL_924a1e53_4_k_cu_e123e61e_174764cuda3std6ranges3__45__cpo9iter_moveE
	.align		8
        /*0048*/ 	.dword	_ZN40_INTERNAL_924a1e53_4_k_cu_e123e61e_174764cute7productE
	.align		8
        /*0050*/ 	.dword	_ZN40_INTERNAL_924a1e53_4_k_cu_e123e61e_174764cute1_E


//--------------------- .text._ZN7cutlass13device_kernelINS_4gemm6kernel13GemmUniversalIN4cute5tupleIJiiiiEEENS1_10collective13CollectiveMmaINS1_37MainloopSm90TmaGmmaWarpSpecializedFP8ILi6ENS5_IJNS4_1CILi1EEESB_SB_EEENS1_32KernelTmaWarpSpecializedPingpongEEENS5_IJNSA_ILi64EEENSA_ILi256EEESF_EEENS_12float_e4m3_tENS5_IJlSB_lEEESI_SJ_NS4_8TiledMMAINS4_8MMA_AtomIJNS4_4SM904GMMA31MMA_64x256x32_F32E4M3E4M3_SS_TNILNSN_7ScaleInE1ELSP_1EEEEEENS4_6LayoutISC_NS5_IJNSA_ILi0EEEST_ST_EEEEENS5_IJNS4_10UnderscoreESW_SW_EEEEENS4_13SM90_TMA_LOADENS4_14ComposedLayoutINS4_7SwizzleILi2ELi4ELi3EEENS4_18smem_ptr_flag_bitsILi8EEENSS_INS5_IJNSA_ILi8EEESF_EEENS5_IJSF_SB_EEEEEEEvNS4_8identityESZ_S19_vS1A_EENS_8epilogue10collective6detail29Sm90TmaWarpSpecializedAdapterINS1D_15DefaultEpilogueISI_SJ_SJ_NS1C_6thread17LinearCombinationISI_Li1EffLNS1H_9ScaleType4KindE0ELNS_15FloatRoundStyleE2ESI_EENS1_15EpilogueDefaultEEEEEvvEEEEvNT_6ParamsE --------------------------
	.section	.text._ZN7cutlass13device_kernelINS_4gemm6kernel13GemmUniversalIN4cute5tupleIJiiiiEEENS1_10collective13CollectiveMmaINS1_37MainloopSm90TmaGmmaWarpSpecializedFP8ILi6ENS5_IJNS4_1CILi1EEESB_SB_EEENS1_32KernelTmaWarpSpecializedPingpongEEENS5_IJNSA_ILi64EEENSA_ILi256EEESF_EEENS_12float_e4m3_tENS5_IJlSB_lEEESI_SJ_NS4_8TiledMMAINS4_8MMA_AtomIJNS4_4SM904GMMA31MMA_64x256x32_F32E4M3E4M3_SS_TNILNSN_7ScaleInE1ELSP_1EEEEEENS4_6LayoutISC_NS5_IJNSA_ILi0EEEST_ST_EEEEENS5_IJNS4_10UnderscoreESW_SW_EEEEENS4_13SM90_TMA_LOADENS4_14ComposedLayoutINS4_7SwizzleILi2ELi4ELi3EEENS4_18smem_ptr_flag_bitsILi8EEENSS_INS5_IJNSA_ILi8EEESF_EEENS5_IJSF_SB_EEEEEEEvNS4_8identityESZ_S19_vS1A_EENS_8epilogue10collective6detail29Sm90TmaWarpSpecializedAdapterINS1D_15DefaultEpilogueISI_SJ_SJ_NS1C_6thread17LinearCombinationISI_Li1EffLNS1H_9ScaleType4KindE0ELNS_15FloatRoundStyleE2ESI_EENS1_15EpilogueDefaultEEEEEvvEEEEvNT_6ParamsE,"ax",@progbits
	.align	128
.text._ZN7cutlass13device_kernelINS_4gemm6kernel13GemmUniversalIN4cute5tupleIJiiiiEEENS1_10collective13CollectiveMmaINS1_37MainloopSm90TmaGmmaWarpSpecializedFP8ILi6ENS5_IJNS4_1CILi1EEESB_SB_EEENS1_32KernelTmaWarpSpecializedPingpongEEENS5_IJNSA_ILi64EEENSA_ILi256EEESF_EEENS_12float_e4m3_tENS5_IJlSB_lEEESI_SJ_NS4_8TiledMMAINS4_8MMA_AtomIJNS4_4SM904GMMA31MMA_64x256x32_F32E4M3E4M3_SS_TNILNSN_7ScaleInE1ELSP_1EEEEEENS4_6LayoutISC_NS5_IJNSA_ILi0EEEST_ST_EEEEENS5_IJNS4_10UnderscoreESW_SW_EEEEENS4_13SM90_TMA_LOADENS4_14ComposedLayoutINS4_7SwizzleILi2ELi4ELi3EEENS4_18smem_ptr_flag_bitsILi8EEENSS_INS5_IJNSA_ILi8EEESF_EEENS5_IJSF_SB_EEEEEEEvNS4_8identityESZ_S19_vS1A_EENS_8epilogue10collective6detail29Sm90TmaWarpSpecializedAdapterINS1D_15DefaultEpilogueISI_SJ_SJ_NS1C_6thread17LinearCombinationISI_Li1EffLNS1H_9ScaleType4KindE0ELNS_15FloatRoundStyleE2ESI_EENS1_15EpilogueDefaultEEEEEvvEEEEvNT_6ParamsE:
        .type           _ZN7cutlass13device_kernelINS_4gemm6kernel13GemmUniversalIN4cute5tupleIJiiiiEEENS1_10collective13CollectiveMmaINS1_37MainloopSm90TmaGmmaWarpSpecializedFP8ILi6ENS5_IJNS4_1CILi1EEESB_SB_EEENS1_32KernelTmaWarpSpecializedPingpongEEENS5_IJNSA_ILi64EEENSA_ILi256EEESF_EEENS_12float_e4m3_tENS5_IJlSB_lEEESI_SJ_NS4_8TiledMMAINS4_8MMA_AtomIJNS4_4SM904GMMA31MMA_64x256x32_F32E4M3E4M3_SS_TNILNSN_7ScaleInE1ELSP_1EEEEEENS4_6LayoutISC_NS5_IJNSA_ILi0EEEST_ST_EEEEENS5_IJNS4_10UnderscoreESW_SW_EEEEENS4_13SM90_TMA_LOADENS4_14ComposedLayoutINS4_7SwizzleILi2ELi4ELi3EEENS4_18smem_ptr_flag_bitsILi8EEENSS_INS5_IJNSA_ILi8EEESF_EEENS5_IJSF_SB_EEEEEEEvNS4_8identityESZ_S19_vS1A_EENS_8epilogue10collective6detail29Sm90TmaWarpSpecializedAdapterINS1D_15DefaultEpilogueISI_SJ_SJ_NS1C_6thread17LinearCombinationISI_Li1EffLNS1H_9ScaleType4KindE0ELNS_15FloatRoundStyleE2ESI_EENS1_15EpilogueDefaultEEEEEvvEEEEvNT_6ParamsE,@function
        .size           _ZN7cutlass13device_kernelINS_4gemm6kernel13GemmUniversalIN4cute5tupleIJiiiiEEENS1_10collective13CollectiveMmaINS1_37MainloopSm90TmaGmmaWarpSpecializedFP8ILi6ENS5_IJNS4_1CILi1EEESB_SB_EEENS1_32KernelTmaWarpSpecializedPingpongEEENS5_IJNSA_ILi64EEENSA_ILi256EEESF_EEENS_12float_e4m3_tENS5_IJlSB_lEEESI_SJ_NS4_8TiledMMAINS4_8MMA_AtomIJNS4_4SM904GMMA31MMA_64x256x32_F32E4M3E4M3_SS_TNILNSN_7ScaleInE1ELSP_1EEEEEENS4_6LayoutISC_NS5_IJNSA_ILi0EEEST_ST_EEEEENS5_IJNS4_10UnderscoreESW_SW_EEEEENS4_13SM90_TMA_LOADENS4_14ComposedLayoutINS4_7SwizzleILi2ELi4ELi3EEENS4_18smem_ptr_flag_bitsILi8EEENSS_INS5_IJNSA_ILi8EEESF_EEENS5_IJSF_SB_EEEEEEEvNS4_8identityESZ_S19_vS1A_EENS_8epilogue10collective6detail29Sm90TmaWarpSpecializedAdapterINS1D_15DefaultEpilogueISI_SJ_SJ_NS1C_6thread17LinearCombinationISI_Li1EffLNS1H_9ScaleType4KindE0ELNS_15FloatRoundStyleE2ESI_EENS1_15EpilogueDefaultEEEEEvvEEEEvNT_6ParamsE,(.L_x_336 - _ZN7cutlass13device_kernelINS_4gemm6kernel13GemmUniversalIN4cute5tupleIJiiiiEEENS1_10collective13CollectiveMmaINS1_37MainloopSm90TmaGmmaWarpSpecializedFP8ILi6ENS5_IJNS4_1CILi1EEESB_SB_EEENS1_32KernelTmaWarpSpecializedPingpongEEENS5_IJNSA_ILi64EEENSA_ILi256EEESF_EEENS_12float_e4m3_tENS5_IJlSB_lEEESI_SJ_NS4_8TiledMMAINS4_8MMA_AtomIJNS4_4SM904GMMA31MMA_64x256x32_F32E4M3E4M3_SS_TNILNSN_7ScaleInE1ELSP_1EEEEEENS4_6LayoutISC_NS5_IJNSA_ILi0EEEST_ST_EEEEENS5_IJNS4_10UnderscoreESW_SW_EEEEENS4_13SM90_TMA_LOADENS4_14ComposedLayoutINS4_7SwizzleILi2ELi4ELi3EEENS4_18smem_ptr_flag_bitsILi8EEENSS_INS5_IJNSA_ILi8EEESF_EEENS5_IJSF_SB_EEEEEEEvNS4_8identityESZ_S19_vS1A_EENS_8epilogue10collective6detail29Sm90TmaWarpSpecializedAdapterINS1D_15DefaultEpilogueISI_SJ_SJ_NS1C_6thread17LinearCombinationISI_Li1EffLNS1H_9ScaleType4KindE0ELNS_15FloatRoundStyleE2ESI_EENS1_15EpilogueDefaultEEEEEvvEEEEvNT_6ParamsE)
        .other          _ZN7cutlass13device_kernelINS_4gemm6kernel13GemmUniversalIN4cute5tupleIJiiiiEEENS1_10collective13CollectiveMmaINS1_37MainloopSm90TmaGmmaWarpSpecializedFP8ILi6ENS5_IJNS4_1CILi1EEESB_SB_EEENS1_32KernelTmaWarpSpecializedPingpongEEENS5_IJNSA_ILi64EEENSA_ILi256EEESF_EEENS_12float_e4m3_tENS5_IJlSB_lEEESI_SJ_NS4_8TiledMMAINS4_8MMA_AtomIJNS4_4SM904GMMA31MMA_64x256x32_F32E4M3E4M3_SS_TNILNSN_7ScaleInE1ELSP_1EEEEEENS4_6LayoutISC_NS5_IJNSA_ILi0EEEST_ST_EEEEENS5_IJNS4_10UnderscoreESW_SW_EEEEENS4_13SM90_TMA_LOADENS4_14ComposedLayoutINS4_7SwizzleILi2ELi4ELi3EEENS4_18smem_ptr_flag_bitsILi8EEENSS_INS5_IJNSA_ILi8EEESF_EEENS5_IJSF_SB_EEEEEEEvNS4_8identityESZ_S19_vS1A_EENS_8epilogue10collective6detail29Sm90TmaWarpSpecializedAdapterINS1D_15DefaultEpilogueISI_SJ_SJ_NS1C_6thread17LinearCombinationISI_Li1EffLNS1H_9ScaleType4KindE0ELNS_15FloatRoundStyleE2ESI_EENS1_15EpilogueDefaultEEEEEvvEEEEvNT_6ParamsE,@"STO_CUDA_ENTRY STV_DEFAULT"
_ZN7cutlass13device_kernelINS_4gemm6kernel13GemmUniversalIN4cute5tupleIJiiiiEEENS1_10collective13CollectiveMmaINS1_37MainloopSm90TmaGmmaWarpSpecializedFP8ILi6ENS5_IJNS4_1CILi1EEESB_SB_EEENS1_32KernelTmaWarpSpecializedPingpongEEENS5_IJNSA_ILi64EEENSA_ILi256EEESF_EEENS_12float_e4m3_tENS5_IJlSB_lEEESI_SJ_NS4_8TiledMMAINS4_8MMA_AtomIJNS4_4SM904GMMA31MMA_64x256x32_F32E4M3E4M3_SS_TNILNSN_7ScaleInE1ELSP_1EEEEEENS4_6LayoutISC_NS5_IJNSA_ILi0EEEST_ST_EEEEENS5_IJNS4_10UnderscoreESW_SW_EEEEENS4_13SM90_TMA_LOADENS4_14ComposedLayoutINS4_7SwizzleILi2ELi4ELi3EEENS4_18smem_ptr_flag_bitsILi8EEENSS_INS5_IJNSA_ILi8EEESF_EEENS5_IJSF_SB_EEEEEEEvNS4_8identityESZ_S19_vS1A_EENS_8epilogue10collective6detail29Sm90TmaWarpSpecializedAdapterINS1D_15DefaultEpilogueISI_SJ_SJ_NS1C_6thread17LinearCombinationISI_Li1EffLNS1H_9ScaleType4KindE0ELNS_15FloatRoundStyleE2ESI_EENS1_15EpilogueDefaultEEEEEvvEEEEvNT_6ParamsE:
[----:B------:R-:W0:Y:S02]  /*0000*/  LDC R1, c[0x0][0x28] ;  /* 0x00000a00ff017b82 */ /* 0x000e240000000800 */
[----:B0-----:R-:W-:Y:S01]  /*0010*/  VIADD R1, R1, 0xfffffef0 ;  /* 0xfffffef001017836 */ /* 0x001fe20000000000 */
[----:B------:R-:W0:Y:S01]  /*0020*/  S2R R2, SR_TID.X ;  /* 0x0000000000027919 */ /* 0x000e220000002100 */
[----:B------:R-:W-:Y:S01]  /*0030*/  ELECT P0, URZ, PT ;  /* 0x00000000003f782f */ /* 0x000fe20003800000 */
[----:B------:R-:W-:Y:S01]  /*0040*/  BSSY B0, `(.L_x_0) ;  /* 0x0000014000007945 */ /* 0x000fe20003800000 */
[----:B0-----:R-:W-:-:S05]  /*0050*/  SHF.R.U32.HI R0, RZ, 0x5, R2 ;  /* 0x00000005ff007819 */ /* 0x001fca0000011602 */
[----:B------:R-:W0:Y:S02]  /*0060*/  SHFL.IDX PT, R3, R0, RZ, 0x1f ;  /* 0x00001fff00037589 */ /* 0x000e2400000e0000 */
[----:B0-----:R-:W-:Y:S02]  /*0070*/  R2UR UR6, R3 ;  /* 0x00000000030672ca */ /* 0x001fe400000e0000 */
[----:B------:R-:W-:-:S05]  /*0080*/  SHF.R.U32.HI R3, RZ, 0x7, R2 ;  /* 0x00000007ff037819 */ /* 0x000fca0000011602 */
[----:B------:R0:W1:Y:S06]  /*0090*/  SHFL.IDX PT, R4, R3, RZ, 0x1f ;  /* 0x00001fff03047589 */ /* 0x00006c00000e0000 */
[----:B------:R-:W-:Y:S02]  /*00a0*/  USHF.R.S32.HI UR4, URZ, 0x1f, UR6 ;  /* 0x0000001f3f047899 */ /* 0x000fe40008011406 */
[----:B------:R-:W-:Y:S02]  /*00b0*/  ISETP.NE.OR P0, PT, RZ, UR6, !P0 ;  /* 0x00000006ff007c0c */ /* 0x000fe4000c705670 */
[----:B------:R-:W-:-:S04]  /*00c0*/  ULEA.HI UR4, UR4, UR6, URZ, 0x2 ;  /* 0x0000000604047291 */ /* 0x000fc8000f8f103f */
[----:B------:R-:W-:-:S04]  /*00d0*/  ULOP3.LUT UR4, UR4, 0xfffffffc, URZ, 0xc0, !UPT ;  /* 0xfffffffc04047892 */ /* 0x000fc8000f8ec03f */
[----:B------:R-:W-:-:S03]  /*00e0*/  UIADD3 UR6, UR6, -UR4, URZ ;  /* 0x8000000406067290 */ /* 0x000fc6000fffe03f */
[----:B0-----:R-:W-:Y:S09]  /*00f0*/  @P0 BRA `(.L_x_1) ;  /* 0x0000000000200947 */ /* 0x001ff20003800000 */
[----:B------:R-:W-:Y:S02]  /*0100*/  ULDC.64 UR4, c[0x0][0x198] ;  /* 0x0000660000047ab9 */ /* 0x000fe40000000a00 */
[----:B------:R-:W-:Y:S02]  /*0110*/  UIADD3 UR8, UP0, UR4, 0xf0, URZ ;  /* 0x000000f004087890 */ /* 0x000fe4000ff1e03f */
[----:B------:R-:W-:Y:S02]  /*0120*/  UIADD3 UR4, UP1, UR4, 0x1f0, URZ ;  /* 0x000001f004047890 */ /* 0x000fe4000ff3e03f */
[----:B------:R-:W-:Y:S02]  /*0130*/  UIADD3.X UR9, URZ, UR5, URZ, UP0, !UPT ;  /* 0x000000053f097290 */ /* 0x000fe400087fe43f */
[----:B------:R-:W-:-:S07]  /*0140*/  UIADD3.X UR5, URZ, UR5, URZ, UP1, !UPT ;  /* 0x000000053f057290 */ /* 0x000fce0008ffe43f */
[----:B------:R0:W-:Y:S02]  /*0150*/  UTMACCTL.PF [UR8] ;  /* 0x00000000080079b9 */ /* 0x0001e40008040000 */
[----:B------:R0:W-:Y:S02]  /*0160*/  UTMACCTL.PF [UR4] ;  /* 0x00000000040079b9 */ /* 0x0001e40008040000 */
[----:B0-----:R-:W-:Y:S01]  /*0170*/  NOP ;  /* 0x0000000000007918 */ /* 0x001fe20000000000 */
.L_x_1:
[----:B------:R-:W-:Y:S05]  /*0180*/  BSYNC B0 ;  /* 0x0000000000007941 */ /* 0x000fea0003800000 */
.L_x_0:
[----:B------:R-:W0:Y:S01]  /*0190*/  SHFL.IDX PT, R5, R0, RZ, 0x1f ;  /* 0x00001fff00057589 */ /* 0x000e2200000e0000 */
[----:B-1----:R-:W-:Y:S01]  /*01a0*/  R2UR UR14, R4 ;  /* 0x00000000040e72ca */ /* 0x002fe200000e0000 */
[----:B------:R-:W-:-:S04]  /*01b0*/  UISETP.NE.AND UP0, UPT, UR6, 0x3, UPT ;  /* 0x000000030600788c */ /* 0x000fc8000bf05270 */
[----:B------:R-:W-:-:S08]  /*01c0*/  UISETP.EQ.OR UP0, UPT, UR6, URZ, !UP0 ;  /* 0x0000003f0600728c */ /* 0x000fd0000c702670 */
[----:B------:R-:W-:Y:S02]  /*01d0*/  UIADD3 UR12, UR14, -0x1, URZ ;  /* 0xffffffff0e0c7890 */ /* 0x000fe4000fffe03f */
[----:B------:R-:W-:Y:S02]  /*01e0*/  UISETP.EQ.AND UP0, UPT, UR14, URZ, UP0 ;  /* 0x0000003f0e00728c */ /* 0x000fe40008702270 */
[----:B------:R-:W-:Y:S02]  /*01f0*/  UISETP.GE.U32.AND UP1, UPT, UR12, 0x2, UPT ;  /* 0x000000020c00788c */ /* 0x000fe4000bf26070 */
[----:B------:R-:W-:Y:S01]  /*0200*/  USEL UR13, URZ, 0x1, !UP0 ;  /* 0x000000013f0d7887 */ /* 0x000fe2000c000000 */
[----:B0-----:R-:W-:-:S03]  /*0210*/  ISETP.NE.AND P0, PT, R5, RZ, PT ;  /* 0x000000ff0500720c */ /* 0x001fc60003f05270 */
[----:B------:R-:W-:-:S10]  /*0220*/  USEL UR13, UR13, 0x2, UP1 ;  /* 0x000000020d0d7887 */ /* 0x000fd40008800000 */
[----:B------:R-:W-:Y:S05]  /*0230*/  @P0 BRA `(.L_x_2) ;  /* 0x0000000000680947 */ /* 0x000fea0003800000 */
[----:B------:R-:W0:Y:S01]  /*0240*/  S2UR UR7, SR_CgaCtaId ;  /* 0x00000000000779c3 */ /* 0x000e220000008800 */
[----:B------:R-:W-:Y:S01]  /*0250*/  UMOV UR4, 0x400 ;  /* 0x0000040000047882 */ /* 0x000fe20000000000 */
[----:B------:R-:W-:Y:S01]  /*0260*/  UMOV UR5, 0x1 ;  /* 0x0000000100057882 */ /* 0x000fe20000000000 */
[----:B------:R-:W-:Y:S01]  /*0270*/  UMOV UR8, 0x80 ;  /* 0x0000008000087882 */ /* 0x000fe20000000000 */
[----:B------:R-:W-:Y:S01]  /*0280*/  ELECT P0, URZ, PT ;  /* 0x00000000003f782f */ /* 0x000fe20003800000 */
[----:B------:R-:W-:-:S04]  /*0290*/  UIADD3 UR8, -UR8, 0x100000, URZ ;  /* 0x0010000008087890 */ /* 0x000fc8000fffe13f */
[----:B------:R-:W-:Y:S02]  /*02a0*/  USHF.L.U32 UR9, UR8, 0xb, URZ ;  /* 0x0000000b08097899 */ /* 0x000fe4000800063f */
[----:B------:R-:W-:Y:S02]  /*02b0*/  USHF.L.U32 UR8, UR8, 0x1, URZ ;  /* 0x0000000108087899 */ /* 0x000fe4000800063f */
[----:B0-----:R-:W-:Y:S02]  /*02c0*/  ULEA UR7, UR7, UR4, 0x18 ;  /* 0x0000000407077291 */ /* 0x001fe4000f8ec03f */
[----:B------:R-:W-:-:S04]  /*02d0*/  UIADD3 UR4, -UR5, 0x100000, URZ ;  /* 0x0010000005047890 */ /* 0x000fc8000fffe13f */
[----:B------:R-:W-:Y:S02]  /*02e0*/  USHF.L.U32 UR5, UR4, 0xb, URZ ;  /* 0x0000000b04057899 */ /* 0x000fe4000800063f */
[----:B------:R-:W-:Y:S01]  /*02f0*/  USHF.L.U32 UR4, UR4, 0x1, URZ ;  /* 0x0000000104047899 */ /* 0x000fe2000800063f */
[----:B------:R-:W0:Y:S11]  /*0300*/  FENCE.VIEW.ASYNC.S ;  /* 0x00000000000073c6 */ /* 0x000e360000000000 */
[----:B0-----:R0:W1:Y:S01]  /*0310*/  SYNCS.EXCH.64 URZ, [UR7], UR4 ;  /* 0x00000004073f75b2 */ /* 0x0010620008000100 */
[----:B------:R0:W2:Y:S01]  /*0320*/  SYNCS.EXCH.64 URZ, [UR7+0x30], UR8 ;  /* 0x00003008073f75b2 */ /* 0x0000a20008000100 */
[----:B------:R0:W3:Y:S01]  /*0330*/  SYNCS.EXCH.64 URZ, [UR7+0x8], UR4 ;  /* 0x00000804073f75b2 */ /* 0x0000e20008000100 */
[----:B------:R0:W4:Y:S01]  /*0340*/  SYNCS.EXCH.64 URZ, [UR7+0x38], UR8 ;  /* 0x00003808073f75b2 */ /* 0x0001220008000100 */
[----:B------:R0:W0:Y:S01]  /*0350*/  SYNCS.EXCH.64 URZ, [UR7+0x10], UR4 ;  /* 0x00001004073f75b2 */ /* 0x0000220008000100 */
[----:B------:R0:W0:Y:S01]  /*0360*/  SYNCS.EXCH.64 URZ, [UR7+0x40], UR8 ;  /* 0x00004008073f75b2 */ /* 0x0000220008000100 */
[----:B------:R0:W0:Y:S01]  /*0370*/  SYNCS.EXCH.64 URZ, [UR7+0x18], UR4 ;  /* 0x00001804073f75b2 */ /* 0x0000220008000100 */
[----:B------:R0:W0:Y:S01]  /*0380*/  SYNCS.EXCH.64 URZ, [UR7+0x48], UR8 ;  /* 0x00004808073f75b2 */ /* 0x0000220008000100 */
[----:B------:R0:W0:Y:S01]  /*0390*/  SYNCS.EXCH.64 URZ, [UR7+0x20], UR4 ;  /* 0x00002004073f75b2 */ /* 0x0000220008000100 */
[----:B------:R0:W0:Y:S01]  /*03a0*/  SYNCS.EXCH.64 URZ, [UR7+0x50], UR8 ;  /* 0x00005008073f75b2 */ /* 0x0000220008000100 */
[----:B------:R0:W0:Y:S01]  /*03b0*/  SYNCS.EXCH.64 URZ, [UR7+0x28], UR4 ;  /* 0x00002804073f75b2 */ /* 0x0000220008000100 */
[----:B------:R0:W0:Y:S01]  /*03c0*/  SYNCS.EXCH.64 URZ, [UR7+0x58], UR8 ;  /* 0x00005808073f75b2 */ /* 0x0000220008000100 */
[----:B------:R-:W-:Y:S01]  /*03d0*/  NOP ;  /* 0x0000000000007918 */ /* 0x000fe20000000000 */
.L_x_2:
[----:B------:R-:W5:Y:S01]  /*03e0*/  SHFL.IDX PT, R5, R0, RZ, 0x1f ;  /* 0x00001fff00057589 */ /* 0x000f6200000e0000 */
[----:B------:R-:W-:Y:S01]  /*03f0*/  ELECT P0, URZ, PT ;  /* 0x00000000003f782f */ /* 0x000fe20003800000 */
[----:B------:R-:W-:Y:S01]  /*0400*/  NOP ;  /* 0x0000000000007918 */ /* 0x000fe20000000000 */
[----:B------:R-:W-:Y:S01]  /*0410*/  ELECT P1, URZ, PT ;  /* 0x00000000003f782f */ /* 0x000fe20003820000 */
[----:B------:R-:W1:Y:S01]  /*0420*/  SHFL.IDX PT, R4, R0, RZ, 0x1f ;  /* 0x00001fff00047589 */ /* 0x000e6200000e0000 */
[----:B0-----:R-:W-:Y:S01]  /*0430*/  UMOV UR4, 0x20 ;  /* 0x0000002000047882 */ /* 0x001fe20000000000 */
[----:B------:R-:W-:Y:S01]  /*0440*/  UMOV UR9, 0x80 ;  /* 0x0000008000097882 */ /* 0x000fe20000000000 */
[----:B------:R-:W-:Y:S01]  /*0450*/  NOP ;  /* 0x0000000000007918 */ /* 0x000fe20000000000 */
[----:B------:R0:W2:Y:S01]  /*0460*/  SHFL.IDX PT, R0, R3, RZ, 0x1f ;  /* 0x00001fff03007589 */ /* 0x0000a200000e0000 */
[----:B------:R-:W-:Y:S01]  /*0470*/  ULDC.64 UR22, c[0x0][0x208] ;  /* 0x0000820000167ab9 */ /* 0x000fe20000000a00 */
[----:B0-----:R-:W-:-:S04]  /*0480*/  SHF.R.S32.HI R3, RZ, 0x1f, R2 ;  /* 0x0000001fff037819 */ /* 0x001fc80000011402 */
[----:B------:R-:W-:Y:S02]  /*0490*/  LEA.HI R3, R3, R2, RZ, 0x7 ;  /* 0x0000000203037211 */ /* 0x000fe400078f38ff */
[----:B-----5:R-:W-:Y:S02]  /*04a0*/  ISETP.NE.OR P0, PT, R5, RZ, !P0 ;  /* 0x000000ff0500720c */ /* 0x020fe40004705670 */
[----:B------:R-:W-:Y:S02]  /*04b0*/  LOP3.LUT R3, R3, 0xffffff80, RZ, 0xc0, !PT ;  /* 0xffffff8003037812 */ /* 0x000fe400078ec0ff */
[----:B-1----:R-:W-:-:S03]  /*04c0*/  ISETP.NE.OR P1, PT, R4, RZ, !P1 ;  /* 0x000000ff0400720c */ /* 0x002fc60004f25670 */
[----:B------:R-:W-:Y:S01]  /*04d0*/  IMAD.IADD R3, R2, 0x1, -R3 ;  /* 0x0000000102037824 */ /* 0x000fe200078e0a03 */
[----:B--2---:R-:W-:-:S05]  /*04e0*/  R2UR UR17, R0 ;  /* 0x00000000001172ca */ /* 0x004fca00000e0000 */
[----:B------:R-:W-:-:S04]  /*04f0*/  VOTEU.ALL UP0, P0 ;  /* 0x00000000003f7886 */ /* 0x000fc80000000000 */
[----:B------:R-:W-:Y:S01]  /*0500*/  VOTEU.ALL UP1, P1 ;  /* 0x00000000003f7886 */ /* 0x000fe20000820000 */
[----:B------:R-:W0:Y:S01]  /*0510*/  @!UP0 S2UR UR8, SR_CgaCtaId ;  /* 0x00000000000889c3 */ /* 0x000e220000008800 */
[----:B------:R-:W-:Y:S01]  /*0520*/  @!UP0 UMOV UR7, 0x400 ;  /* 0x0000040000078882 */ /* 0x000fe20000000000 */
[----:B------:R-:W-:-:S04]  /*0530*/  @!UP0 UIADD3 UR4, -UR4, 0x100000, URZ ;  /* 0x0010000004048890 */ /* 0x000fc8000fffe13f */
[----:B------:R-:W-:Y:S02]  /*0540*/  @!UP0 USHF.L.U32 UR5, UR4, 0xb, URZ ;  /* 0x0000000b04058899 */ /* 0x000fe4000800063f */
[----:B------:R-:W-:Y:S01]  /*0550*/  @!UP0 USHF.L.U32 UR4, UR4, 0x1, URZ ;  /* 0x0000000104048899 */ /* 0x000fe2000800063f */
[----:B------:R-:W-:Y:S01]  /*0560*/  @!UP1 UMOV UR10, 0x400 ;  /* 0x00000400000a9882 */ /* 0x000fe20000000000 */
[----:B------:R-:W-:Y:S01]  /*0570*/  VOTEU.ALL UP2, P1 ;  /* 0x00000000003f7886 */ /* 0x000fe20000840000 */
[----:B------:R-:W-:Y:S01]  /*0580*/  VOTEU.ALL UP3, P1 ;  /* 0x00000000003f7886 */ /* 0x000fe20000860000 */
[----:B------:R-:W-:Y:S01]  /*0590*/  VOTEU.ALL UP4, P1 ;  /* 0x00000000003f7886 */ /* 0x000fe20000880000 */
[----:B------:R-:W1:Y:S01]  /*05a0*/  @!UP1 S2UR UR11, SR_CgaCtaId ;  /* 0x00000000000b99c3 */ /* 0x000e620000008800 */
[----:B------:R-:W-:Y:S01]  /*05b0*/  VOTEU.ALL UP5, P1 ;  /* 0x00000000003f7886 */ /* 0x000fe200008a0000 */
[----:B------:R-:W-:Y:S01]  /*05c0*/  ISETP.NE.AND P1, PT, RZ, UR14, PT ;  /* 0x0000000eff007c0c */ /* 0x000fe2000bf25270 */
[----:B0-----:R-:W-:-:S02]  /*05d0*/  @!UP0 ULEA UR7, UR8, UR7, 0x18 ;  /* 0x0000000708078291 */ /* 0x001fc4000f8ec03f */
[----:B------:R-:W-:-:S04]  /*05e0*/  @!UP1 UIADD3 UR8, -UR9, 0x100000, URZ ;  /* 0x0010000009089890 */ /* 0x000fc8000fffe13f */
[----:B------:R-:W-:Y:S02]  /*05f0*/  @!UP1 USHF.L.U32 UR9, UR8, 0xb, URZ ;  /* 0x0000000b08099899 */ /* 0x000fe4000800063f */
[----:B------:R-:W-:Y:S01]  /*0600*/  @!UP1 USHF.L.U32 UR8, UR8, 0x1, URZ ;  /* 0x0000000108089899 */ /* 0x000fe2000800063f */
[----:B------:R-:W-:Y:S01]  /*0610*/  VOTEU.ALL UP0, P0 ;  /* 0x00000000003f7886 */ /* 0x000fe20000000000 */
[----:B-1----:R-:W-:Y:S01]  /*0620*/  @!UP1 ULEA UR10, UR11, UR10, 0x18 ;  /* 0x0000000a0b0a9291 */ /* 0x002fe2000f8ec03f */
[----:B------:R-:W-:Y:S01]  /*0630*/  VOTEU.ALL UP1, P0 ;  /* 0x00000000003f7886 */ /* 0x000fe20000020000 */
[----:B------:R-:W0:Y:S02]  /*0640*/  FENCE.VIEW.ASYNC.S ;  /* 0x00000000000073c6 */ /* 0x000e240000000000 */
[----:B0-----:R-:W3:Y:S02]  /*0650*/  @!UP0 SYNCS.EXCH.64 URZ, [UR7+0x90], UR4 ;  /* 0x00009004073f85b2 */ /* 0x001ee40008000100 */
[----:B------:R0:W3:Y:S01]  /*0660*/  @!UP1 SYNCS.EXCH.64 URZ, [UR7+0x98], UR4 ;  /* 0x00009804073f95b2 */ /* 0x0000e20008000100 */
[----:B------:R-:W-:Y:S01]  /*0670*/  NOP ;  /* 0x0000000000007918 */ /* 0x000fe20000000000 */
[----:B0-----:R-:W-:-:S02]  /*0680*/  ULDC.64 UR4, c[0x0][0x598] ;  /* 0x0001660000047ab9 */ /* 0x001fc40000000a00 */
[----:B------:R-:W-:Y:S02]  /*0690*/  ISETP.NE.U32.AND P0, PT, RZ, UR4, PT ;  /* 0x00000004ff007c0c */ /* 0x000fe4000bf05070 */
[----:B------:R0:W3:Y:S02]  /*06a0*/  @!UP2 SYNCS.EXCH.64 URZ, [UR10+0x70], UR8 ;  /* 0x000070080a3fa5b2 */ /* 0x0000e40008000100 */
[----:B------:R-:W-:Y:S01]  /*06b0*/  ISETP.NE.AND.EX P0, PT, RZ, UR5, PT, P0 ;  /* 0x00000005ff007c0c */ /* 0x000fe2000bf05300 */
[----:B------:R0:W3:Y:S01]  /*06c0*/  @!UP3 SYNCS.EXCH.64 URZ, [UR10+0x78], UR8 ;  /* 0x000078080a3fb5b2 */ /* 0x0000e20008000100 */
[----:B------:R0:W3:Y:S01]  /*06d0*/  @!UP4 SYNCS.EXCH.64 URZ, [UR10+0x80], UR8 ;  /* 0x000080080a3fc5b2 */ /* 0x0000e20008000100 */
[----:B------:R0:W3:Y:S01]  /*06e0*/  @!UP5 SYNCS.EXCH.64 URZ, [UR10+0x88], UR8 ;  /* 0x000088080a3fd5b2 */ /* 0x0000e20008000100 */
[----:B------:R-:W-:Y:S01]  /*06f0*/  NOP ;  /* 0x0000000000007918 */ /* 0x000fe20000000000 */
[----:B---34-:R-:W-:Y:S08]  /*0700*/  BAR.SYNC.DEFER_BLOCKING 0x0 ;  /* 0x0000000000007b1d */ /* 0x018ff00000010000 */
[----:B0-----:R-:W-:Y:S05]  /*0710*/  @!P0 BRA `(.L_x_3) ;  /* 0x0000000000208947 */ /* 0x001fea0003800000 */
[----:B------:R-:W0:Y:S02]  /*0720*/  LDC.64 R4, c[0x0][0x598] ;  /* 0x00016600ff047b82 */ /* 0x000e240000000a00 */
[----:B0-----:R-:W2:Y:S02]  /*0730*/  LDG.E.64 R4, desc[UR22][R4.64] ;  /* 0x0000001604047981 */ /* 0x001ea4000c1e1b00 */
[----:B--2---:R-:W-:-:S04]  /*0740*/  ISETP.NE.U32.AND P0, PT, R4, RZ, PT ;  /* 0x000000ff0400720c */ /* 0x004fc80003f05070 */
[----:B------:R-:W-:-:S13]  /*0750*/  ISETP.NE.AND.EX P0, PT, R5, RZ, PT, P0 ;  /* 0x000000ff0500720c */ /* 0x000fda0003f05300 */
[----:B------:R-:W-:Y:S05]  /*0760*/  @!P0 BRA `(.L_x_3) ;  /* 0x00000000000c8947 */ /* 0x000fea0003800000 */
[----:B------:R-:W2:Y:S02]  /*0770*/  LD.E R4, desc[UR22][R4.64] ;  /* 0x0000001604047980 */ /* 0x000ea4000c101900 */
[----:B--2---:R-:W-:Y:S01]  /*0780*/  R2UR UR24, R4 ;  /* 0x00000000041872ca */ /* 0x004fe200000e0000 */
[----:B------:R-:W-:-:S14]  /*0790*/  BRA `(.L_x_4) ;  /* 0x0000000000247947 */ /* 0x000fdc0003800000 */
.L_x_3:
[----:B------:R-:W-:Y:S02]  /*07a0*/  ULDC.64 UR4, c[0x0][0x588] ;  /* 0x0001620000047ab9 */ /* 0x000fe40000000a00 */
[----:B------:R-:W-:-:S04]  /*07b0*/  ISETP.NE.U32.AND P0, PT, RZ, UR4, PT ;  /* 0x00000004ff007c0c */ /* 0x000fc8000bf05070 */
[----:B------:R-:W-:-:S13]  /*07c0*/  ISETP.NE.AND.EX P0, PT, RZ, UR5, PT, P0 ;  /* 0x00000005ff007c0c */ /* 0x000fda000bf05300 */
[----:B------:R-:W-:Y:S05]  /*07d0*/  @!P0 BRA `(.L_x_5) ;  /* 0x0000000000108947 */ /* 0x000fea0003800000 */
[----:B------:R-:W0:Y:S02]  /*07e0*/  LDC.64 R4, c[0x0][0x588] ;  /* 0x00016200ff047b82 */ /* 0x000e240000000a00 */
[----:B0-----:R-:W2:Y:S02]  /*07f0*/  LDG.E R4, desc[UR22][R4.64] ;  /* 0x0000001604047981 */ /* 0x001ea4000c1e1900 */
[----:B--2---:R-:W-:Y:S01]  /*0800*/  R2UR UR24, R4 ;  /* 0x00000000041872ca */ /* 0x004fe200000e0000 */
[----:B------:R-:W-:-:S14]  /*0810*/  BRA `(.L_x_4) ;  /* 0x0000000000047947 */ /* 0x000fdc0003800000 */
.L_x_5:
[----:B------:R-:W-:-:S05]  /*0820*/  ULDC UR24, c[0x0][0x580] ;  /* 0x0001600000187ab9 */ /* 0x000fca0000000800 */
.L_x_4:
[----:B------:R-:W-:Y:S02]  /*0830*/  ULDC.64 UR4, c[0x0][0x5a0] ;  /* 0x0001680000047ab9 */ /* 0x000fe40000000a00 */
[----:B------:R-:W-:-:S04]  /*0840*/  ISETP.NE.U32.AND P0, PT, RZ, UR4, PT ;  /* 0x00000004ff007c0c */ /* 0x000fc8000bf05070 */
[----:B------:R-:W-:-:S13]  /*0850*/  ISETP.NE.AND.EX P0, PT, RZ, UR5, PT, P0 ;  /* 0x00000005ff007c0c */ /* 0x000fda000bf05300 */
[----:B------:R-:W-:Y:S05]  /*0860*/  @!P0 BRA `(.L_x_6) ;  /* 0x0000000000208947 */ /* 0x000fea0003800000 */
        /* <DEDUP_REMOVED lines=8> */
.L_x_6:
        /* <DEDUP_REMOVED lines=8> */
.L_x_8:
[----:B------:R-:W-:-:S05]  /*0970*/  ULDC UR25, c[0x0][0x584] ;  /* 0x0001610000197ab9 */ /* 0x000fca0000000800 */
.L_x_7:
[----:B------:R-:W0:Y:S01]  /*0980*/  LDC R0, c[0x0][0x65c] ;  /* 0x00019700ff007b82 */ /* 0x000e220000000800 */
[----:B------:R-:W1:Y:S01]  /*0990*/  S2R R12, SR_CTAID.Y ;  /* 0x00000000000c7919 */ /* 0x000e620000002600 */
[----:B------:R-:W-:Y:S01]  /*09a0*/  IMAD.MOV.U32 R5, RZ, RZ, RZ ;  /* 0x000000ffff057224 */ /* 0x000fe200078e00ff */
[----:B------:R-:W-:Y:S01]  /*09b0*/  UISETP.NE.AND UP0, UPT, UR14, 0x2, UPT ;  /* 0x000000020e00788c */ /* 0x000fe2000bf05270 */
[----:B------:R-:W2:Y:S01]  /*09c0*/  S2R R4, SR_CTAID.X ;  /* 0x0000000000047919 */ /* 0x000ea20000002500 */
[----:B------:R-:W-:Y:S01]  /*09d0*/  ULDC UR7, c[0x0][0x28c] ;  /* 0x0000a30000077ab9 */ /* 0x000fe20000000800 */
[----:B------:R-:W-:Y:S01]  /*09e0*/  UMOV UR5, URZ ;  /* 0x0000003f00057c82 */ /* 0x000fe20008000000 */
[----:B------:R-:W-:Y:S02]  /*09f0*/  UIADD3 UR7, UR7, 0x3f, URZ ;  /* 0x0000003f07077890 */ /* 0x000fe4000fffe03f */
[----:B------:R-:W-:Y:S01]  /*0a00*/  PLOP3.LUT P0, PT, PT, PT, UP0, 0x80, 0x0 ;  /* 0x000000000000781c */ /* 0x000fe20003f0f008 */
[----:B------:R-:W-:Y:S01]  /*0a10*/  UMOV UR4, URZ ;  /* 0x0000003f00047c82 */ /* 0x000fe20008000000 */
[----:B------:R-:W-:Y:S01]  /*0a20*/  ULDC.64 UR18, c[0x0][0x650] ;  /* 0x0001940000127ab9 */ /* 0x000fe20000000a00 */
[----:B------:R-:W-:-:S04]  /*0a30*/  USHF.R.S32.HI UR10, URZ, 0x1f, UR7 ;  /* 0x0000001f3f0a7899 */ /* 0x000fc80008011407 */
[----:B------:R-:W-:-:S04]  /*0a40*/  ULEA.HI UR10, UR10, UR7, URZ, 0x6 ;  /* 0x000000070a0a7291 */ /* 0x000fc8000f8f303f */
[----:B------:R-:W-:Y:S01]  /*0a50*/  USHF.R.S32.HI UR14, URZ, 0x6, UR10 ;  /* 0x000000063f0e7899 */ /* 0x000fe2000801140a */
[----:B0-----:R-:W-:-:S13]  /*0a60*/  ISETP.NE.AND P2, PT, R0, 0x1, PT ;  /* 0x000000010000780c */ /* 0x001fda0003f45270 */
[----:B------:R-:W2:Y:S01]  /*0a70*/  @P2 LDC R9, c[0x0][0x10] ;  /* 0x00000400ff092b82 */ /* 0x000ea20000000800 */
[----:B-1----:R-:W-:Y:S02]  /*0a80*/  @P2 IMAD.MOV.U32 R6, RZ, RZ, R12 ;  /* 0x000000ffff062224 */ /* 0x002fe400078e000c */
[----:B------:R-:W-:-:S05]  /*0a90*/  @P2 IMAD.MOV.U32 R7, RZ, RZ, RZ ;  /* 0x000000ffff072224 */ /* 0x000fca00078e00ff */
[----:B------:R-:W0:Y:S01]  /*0aa0*/  @!P2 LDC R11, c[0x0][0xc] ;  /* 0x00000300ff0bab82 */ /* 0x000e220000000800 */
[----:B------:R-:W-:Y:S01]  /*0ab0*/  ULDC UR8, c[0x0][0xc] ;  /* 0x0000030000087ab9 */ /* 0x000fe20000000800 */
[----:B------:R-:W-:Y:S01]  /*0ac0*/  ULDC UR9, c[0x0][0x10] ;  /* 0x0000040000097ab9 */ /* 0x000fe20000000800 */
[----:B------:R-:W-:Y:S01]  /*0ad0*/  ULDC UR7, c[0x0][0x14] ;  /* 0x0000050000077ab9 */ /* 0x000fe20000000800 */
[----:B------:R-:W-:-:S04]  /*0ae0*/  UIMAD.WIDE.U32 UR8, UR8, UR9, URZ ;  /* 0x00000009080872a5 */ /* 0x000fc8000f8e003f */
[----:B------:R-:W-:Y:S02]  /*0af0*/  UIMAD.WIDE.U32 UR20, UR8, UR7, URZ ;  /* 0x00000007081472a5 */ /* 0x000fe4000f8e003f */
[----:B------:R-:W-:-:S04]  /*0b00*/  UIMAD UR15, UR9, UR7, URZ ;  /* 0x00000007090f72a4 */ /* 0x000fc8000f8e023f */
[----:B------:R-:W-:Y:S01]  /*0b10*/  UIADD3 UR15, UR21, UR15, URZ ;  /* 0x0000000f150f7290 */ /* 0x000fe2000fffe03f */
[----:B--2---:R-:W-:-:S04]  /*0b20*/  @P2 IMAD.WIDE.U32 R8, R4, R9, R6 ;  /* 0x0000000904082225 */ /* 0x004fc800078e0006 */
[----:B------:R-:W-:Y:S02]  /*0b30*/  @P2 IMAD.MOV.U32 R13, RZ, RZ, R8 ;  /* 0x000000ffff0d2224 */ /* 0x000fe400078e0008 */
[----:B0-----:R-:W-:-:S04]  /*0b40*/  @!P2 IMAD.WIDE.U32 R6, R11, R12, R4 ;  /* 0x0000000c0b06a225 */ /* 0x001fc800078e0004 */
[----:B------:R-:W-:Y:S02]  /*0b50*/  @P2 IMAD.MOV.U32 R11, RZ, RZ, RZ ;  /* 0x000000ffff0b2224 */ /* 0x000fe400078e00ff */
[----:B------:R-:W-:Y:S02]  /*0b60*/  @!P2 IMAD.MOV.U32 R13, RZ, RZ, R6 ;  /* 0x000000ffff0da224 */ /* 0x000fe400078e0006 */
[----:B------:R-:W-:Y:S02]  /*0b70*/  @P2 IMAD.IADD R10, R9, 0x1, R11 ;  /* 0x00000001090a2824 */ /* 0x000fe400078e020b */
[----:B------:R-:W-:Y:S01]  /*0b80*/  @!P2 IMAD.MOV.U32 R10, RZ, RZ, R7 ;  /* 0x000000ffff0aa224 */ /* 0x000fe200078e0007 */
[----:B------:R0:W-:Y:S01]  /*0b90*/  STL [R1+0x7c], R13 ;  /* 0x00007c0d01007387 */ /* 0x0001e20000100800 */
[----:B------:R-:W-:Y:S02]  /*0ba0*/  IMAD.MOV.U32 R18, RZ, RZ, R13 ;  /* 0x000000ffff127224 */ /* 0x000fe400078e000d */
[----:B------:R-:W-:Y:S01]  /*0bb0*/  IMAD.MOV.U32 R19, RZ, RZ, R10 ;  /* 0x000000ffff137224 */ /* 0x000fe200078e000a */
[----:B------:R0:W-:Y:S01]  /*0bc0*/  STL [R1+0x78], R10 ;  /* 0x0000780a01007387 */ /* 0x0001e20000100800 */
[----:B------:R-:W-:Y:S05]  /*0bd0*/  @P0 BRA `(.L_x_9) ;  /* 0x0000000000280947 */ /* 0x000fea0003800000 */
[----:B------:R-:W-:Y:S01]  /*0be0*/  IADD3 R18, P0, R18, UR20, RZ ;  /* 0x0000001412127c10 */ /* 0x000fe2000ff1e0ff */
[----:B------:R-:W-:Y:S02]  /*0bf0*/  UISETP.GE.U32.AND UP0, UPT, UR14, 0x6, UPT ;  /* 0x000000060e00788c */ /* 0x000fe4000bf06070 */
[----:B------:R-:W-:Y:S01]  /*0c00*/  UIMAD.WIDE.U32 UR4, UR14, -0x55555555, URZ ;  /* 0xaaaaaaab0e0478a5 */ /* 0x000fe2000f8e003f */
[----:B------:R-:W-:Y:S01]  /*0c10*/  IADD3.X R19, R19, UR15, RZ, P0, !PT ;  /* 0x0000000f13137c10 */ /* 0x000fe200087fe4ff */
[----:B------:R1:W-:Y:S02]  /*0c20*/  STL [R1+0x7c], R18 ;  /* 0x00007c1201007387 */ /* 0x0003e40000100800 */
[----:B------:R-:W-:Y:S02]  /*0c30*/  USHF.R.U32.HI UR5, URZ, 0x2, UR5 ;  /* 0x000000023f057899 */ /* 0x000fe40008011605 */
[----:B------:R1:W-:Y:S01]  /*0c40*/  STL [R1+0x78], R19 ;  /* 0x0000781301007387 */ /* 0x0003e20000100800 */
[----:B------:R-:W-:-:S02]  /*0c50*/  UMOV UR4, URZ ;  /* 0x0000003f00047c82 */ /* 0x000fc40008000000 */
[----:B------:R-:W-:Y:S02]  /*0c60*/  @UP0 ULOP3.LUT UR4, UR5, 0x1, URZ, 0xc0, !UPT ;  /* 0x0000000105040892 */ /* 0x000fe4000f8ec03f */
[----:B------:R-:W-:-:S12]  /*0c70*/  UIMAD UR5, UR5, -0x6, UR14 ;  /* 0xfffffffa050578a4 */ /* 0x000fd8000f8e020e */
.L_x_9:
[----:B------:R-:W-:Y:S01]  /*0c80*/  IMAD.MOV.U32 R8, RZ, RZ, -0x1 ;  /* 0xffffffffff087424 */ /* 0x000fe200078e00ff */
[----:B------:R-:W-:Y:S01]  /*0c90*/  ISETP.GE.U32.AND P0, PT, R18, UR18, PT ;  /* 0x0000001212007c0c */ /* 0x000fe2000bf06070 */
[----:B------:R-:W-:Y:S01]  /*0ca0*/  IMAD.MOV.U32 R6, RZ, RZ, -0x1 ;  /* 0xffffffffff067424 */ /* 0x000fe200078e00ff */
[----:B------:R-:W-:Y:S01]  /*0cb0*/  PRMT R0, RZ, 0x7610, R0 ;  /* 0x00007610ff007816 */ /* 0x000fe20000000000 */
[----:B------:R-:W-:Y:S01]  /*0cc0*/  IMAD.MOV.U32 R7, RZ, RZ, -0x1 ;  /* 0xffffffffff077424 */ /* 0x000fe200078e00ff */
[----:B------:R2:W-:Y:S01]  /*0cd0*/  STL [R1+0x80], R8 ;  /* 0x0000800801007387 */ /* 0x0005e20000100800 */
[----:B------:R-:W-:-:S03]  /*0ce0*/  ISETP.GE.U32.AND.EX P0, PT, R19, UR19, PT, P0 ;  /* 0x0000001313007c0c */ /* 0x000fc6000bf06100 */
[----:B------:R2:W-:Y:S04]  /*0cf0*/  STL [R1+0x74], R6 ;  /* 0x0000740601007387 */ /* 0x0005e80000100800 */
[----:B------:R2:W-:Y:S06]  /*0d00*/  STL [R1+0x84], R7 ;  /* 0x0000840701007387 */ /* 0x0005ec0000100800 */
[----:B------:R-:W-:Y:S05]  /*0d10*/  @P0 BRA `(.L_x_10) ;  /* 0x0000000400680947 */ /* 0x000fea0003800000 */
[----:B------:R-:W3:Y:S01]  /*0d20*/  LDC.64 R14, c[0x0][0x628] ;  /* 0x00018a00ff0e7b82 */ /* 0x000ee20000000a00 */
[----:B--2---:R-:W-:Y:S02]  /*0d30*/  IMAD.MOV.U32 R6, RZ, RZ, R18 ;  /* 0x000000ffff067224 */ /* 0x004fe400078e0012 */
[----:B------:R-:W-:-:S05]  /*0d40*/  IMAD.MOV.U32 R7, RZ, RZ, R19 ;  /* 0x000000ffff077224 */ /* 0x000fca00078e0013 */
[----:B------:R-:W2:Y:S08]  /*0d50*/  LDC R0, c[0x0][0x630] ;  /* 0x00018c00ff007b82 */ /* 0x000eb00000000800 */
[----:B------:R-:W4:Y:S01]  /*0d60*/  LDC.64 R16, c[0x0][0x620] ;  /* 0x00018800ff107b82 */ /* 0x000f220000000a00 */
[----:B---3--:R-:W-:-:S04]  /*0d70*/  ISETP.NE.U32.AND P0, PT, R14, RZ, PT ;  /* 0x000000ff0e00720c */ /* 0x008fc80003f05070 */
[----:B------:R-:W-:-:S13]  /*0d80*/  ISETP.NE.AND.EX P0, PT, R15, RZ, PT, P0 ;  /* 0x000000ff0f00720c */ /* 0x000fda0003f05300 */
[----:B--2-4-:R-:W-:Y:S05]  /*0d90*/  @!P0 BRA `(.L_x_11) ;  /* 0x0000000000288947 */ /* 0x014fea0003800000 */
[----:B------:R-:W2:Y:S02]  /*0da0*/  LDC R11, c[0x0][0x634] ;  /* 0x00018d00ff0b7b82 */ /* 0x000ea40000000800 */
[----:B--2---:R-:W-:-:S05]  /*0db0*/  IADD3 R11, P0, R18, R11, RZ ;  /* 0x0000000b120b7210 */ /* 0x004fca0007f1e0ff */
[----:B0-----:R-:W-:-:S04]  /*0dc0*/  IMAD.X R13, RZ, RZ, R19, P0 ;  /* 0x000000ffff0d7224 */ /* 0x001fc800000e0613 */
[----:B------:R-:W-:-:S04]  /*0dd0*/  IMAD.WIDE.U32 R6, R13, R14, RZ ;  /* 0x0000000e0d067225 */ /* 0x000fc800078e00ff */
[----:B------:R-:W-:-:S04]  /*0de0*/  IMAD.WIDE.U32 R8, P0, R11, R15, R6 ;  /* 0x0000000f0b087225 */ /* 0x000fc80007800006 */
[----:B------:R-:W-:-:S04]  /*0df0*/  IMAD.WIDE.U32 R6, R11, R14, RZ ;  /* 0x0000000e0b067225 */ /* 0x000fc800078e00ff */
[----:B------:R-:W-:Y:S01]  /*0e00*/  IMAD.X R11, RZ, RZ, RZ, P0 ;  /* 0x000000ffff0b7224 */ /* 0x000fe200000e06ff */
[----:B------:R-:W-:Y:S01]  /*0e10*/  IADD3 RZ, P0, R7, R8, RZ ;  /* 0x0000000807ff7210 */ /* 0x000fe20007f1e0ff */
[----:B------:R-:W-:-:S04]  /*0e20*/  IMAD.MOV.U32 R10, RZ, RZ, R9 ;  /* 0x000000ffff0a7224 */ /* 0x000fc800078e0009 */
[----:B------:R-:W-:-:S08]  /*0e30*/  IMAD.WIDE.U32.X R6, R13, R15, R10, P0 ;  /* 0x0000000f0d067225 */ /* 0x000fd000000e040a */
.L_x_11:
[-CC-:B------:R-:W-:Y:S01]  /*0e40*/  SHF.R.U64 R25, R6, R0.reuse, R7.reuse ;  /* 0x0000000006197219 */ /* 0x180fe20000001207 */
[----:B0-----:R-:W0:Y:S01]  /*0e50*/  LDC R10, c[0x0][0x618] ;  /* 0x00018600ff0a7b82 */ /* 0x001e220000000800 */
[----:B------:R-:W-:Y:S01]  /*0e60*/  SHF.R.U32.HI R5, RZ, R0, R7 ;  /* 0x00000000ff057219 */ /* 0x000fe20000011607 */
[----:B------:R-:W-:Y:S01]  /*0e70*/  IMAD.MOV.U32 R6, RZ, RZ, R18 ;  /* 0x000000ffff067224 */ /* 0x000fe200078e0012 */
[----:B------:R-:W-:Y:S01]  /*0e80*/  IADD3 R9, P0, RZ, -R25, RZ ;  /* 0x80000019ff097210 */ /* 0x000fe20007f1e0ff */
[----:B------:R-:W-:Y:S01]  /*0e90*/  IMAD.MOV.U32 R7, RZ, RZ, R19 ;  /* 0x000000ffff077224 */ /* 0x000fe200078e0013 */
[----:B------:R-:W-:Y:S01]  /*0ea0*/  I2FP.F32.U32 R0, R4 ;  /* 0x0000000400007245 */ /* 0x000fe20000201000 */
[----:B------:R-:W-:Y:S02]  /*0eb0*/  ULDC UR7, c[0x0][0x150] ;  /* 0x0000540000077ab9 */ /* 0x000fe40000000800 */
[----:B------:R-:W2:Y:S01]  /*0ec0*/  LDC.64 R22, c[0x0][0x640] ;  /* 0x00019000ff167b82 */ /* 0x000ea20000000a00 */
[----:B------:R-:W-:-:S02]  /*0ed0*/  IMAD.X R11, RZ, RZ, ~R5, P0 ;  /* 0x000000ffff0b7224 */ /* 0x000fc400000e0e05 */
[----:B------:R-:W-:Y:S01]  /*0ee0*/  FMUL R0, R0, UR7 ;  /* 0x0000000700007c20 */ /* 0x000fe20008400000 */
[----:B------:R-:W-:Y:S01]  /*0ef0*/  IMAD.WIDE.U32 R6, R9, R16, R6 ;  /* 0x0000001009067225 */ /* 0x000fe200078e0006 */
[----:B------:R-:W-:-:S03]  /*0f00*/  ULDC UR7, c[0x0][0x154] ;  /* 0x0000550000077ab9 */ /* 0x000fc60000000800 */
[----:B------:R-:W-:Y:S01]  /*0f10*/  IMAD R8, R11, R16, RZ ;  /* 0x000000100b087224 */ /* 0x000fe200078e02ff */
[----:B------:R-:W3:Y:S01]  /*0f20*/  LDC R5, c[0x0][0x144] ;  /* 0x00005100ff057b82 */ /* 0x000ee20000000800 */
[----:B------:R-:W4:Y:S02]  /*0f30*/  F2I.U32.TRUNC.NTZ R0, R0 ;  /* 0x0000000000007305 */ /* 0x000f24000020f000 */
[----:B------:R-:W-:-:S04]  /*0f40*/  IMAD R9, R9, R17, R8 ;  /* 0x0000001109097224 */ /* 0x000fc800078e0208 */
[----:B------:R-:W-:Y:S01]  /*0f50*/  IMAD.IADD R7, R7, 0x1, R9 ;  /* 0x0000000107077824 */ /* 0x000fe200078e0209 */
[----:B------:R-:W5:Y:S01]  /*0f60*/  LDC R16, c[0x0][0x608] ;  /* 0x00018200ff107b82 */ /* 0x000f620000000800 */
[----:B------:R-:W-:-:S03]  /*0f70*/  IMAD.MOV.U32 R9, RZ, RZ, -0x1 ;  /* 0xffffffffff097424 */ /* 0x000fc600078e00ff */
[--C-:B0-----:R-:W-:Y:S02]  /*0f80*/  SHF.R.U64 R14, R6, R10, R7.reuse ;  /* 0x0000000a060e7219 */ /* 0x101fe40000001207 */
[----:B------:R-:W-:Y:S02]  /*0f90*/  I2FP.F32.U32 R6, R12 ;  /* 0x0000000c00067245 */ /* 0x000fe40000201000 */
[----:B------:R-:W0:Y:S01]  /*0fa0*/  LDC R20, c[0x0][0x658] ;  /* 0x00019600ff147b82 */ /* 0x000e220000000800 */
[----:B--2---:R-:W-:Y:S01]  /*0fb0*/  ISETP.NE.U32.AND P0, PT, R22, RZ, PT ;  /* 0x000000ff1600720c */ /* 0x004fe20003f05070 */
[----:B----4-:R-:W-:Y:S02]  /*0fc0*/  IMAD.MOV R8, RZ, RZ, -R0 ;  /* 0x000000ffff087224 */ /* 0x010fe400078e0a00 */
[----:B------:R-:W-:Y:S01]  /*0fd0*/  FMUL R6, R6, UR7 ;  /* 0x0000000706067c20 */ /* 0x000fe20008400000 */
[----:B------:R-:W-:Y:S02]  /*0fe0*/  SHF.R.U32.HI R7, RZ, R10, R7 ;  /* 0x0000000aff077219 */ /* 0x000fe40000011607 */
[----:B------:R-:W-:Y:S01]  /*0ff0*/  ISETP.NE.AND.EX P0, PT, R23, RZ, PT, P0 ;  /* 0x000000ff1700720c */ /* 0x000fe20003f05300 */
[----:B------:R2:W4:Y:S01]  /*1000*/  F2I.U32.TRUNC.NTZ R13, R6 ;  /* 0x00000006000d7305 */ /* 0x000522000020f000 */
[----:B------:R-:W2:Y:S01]  /*1010*/  LDC R15, c[0x0][0x148] ;  /* 0x00005200ff0f7b82 */ /* 0x000ea20000000800 */
[----:B---3--:R-:W-:-:S07]  /*1020*/  IMAD R0, R5, R8, R4 ;  /* 0x0000000805007224 */ /* 0x008fce00078e0204 */
[----:B-1----:R-:W1:Y:S01]  /*1030*/  LDC R18, c[0x0][0x600] ;  /* 0x00018000ff127b82 */ /* 0x002e620000000800 */
[-CC-:B-----5:R-:W-:Y:S02]  /*1040*/  SHF.R.U64 R26, R14, R16.reuse, R7.reuse ;  /* 0x000000100e1a7219 */ /* 0x1a0fe40000001207 */
[----:B------:R-:W-:Y:S01]  /*1050*/  SHF.R.U32.HI R5, RZ, R16, R7 ;  /* 0x00000010ff057219 */ /* 0x000fe20000011607 */
[----:B------:R-:W-:-:S04]  /*1060*/  IMAD.MOV.U32 R7, RZ, RZ, 0x1 ;  /* 0x00000001ff077424 */ /* 0x000fc800078e00ff */
[----:B------:R-:W3:Y:S01]  /*1070*/  LDC R19, c[0x0][0x648] ;  /* 0x00019200ff137b82 */ /* 0x000ee20000000800 */
[-C--:B0-----:R-:W-:Y:S02]  /*1080*/  SHF.L.U32 R4, R9, R20.reuse, RZ ;  /* 0x0000001409047219 */ /* 0x081fe400000006ff */
[--C-:B------:R-:W-:Y:S02]  /*1090*/  SHF.R.U64 R16, R26, R20, R5.reuse ;  /* 0x000000141a107219 */ /* 0x100fe40000001205 */
[----:B------:R-:W-:Y:S02]  /*10a0*/  LOP3.LUT R11, RZ, R4, RZ, 0x33, !PT ;  /* 0x00000004ff0b7212 */ /* 0x000fe400078e33ff */
[-C--:B------:R-:W-:Y:S01]  /*10b0*/  SHF.R.U32.HI R5, RZ, R20.reuse, R5 ;  /* 0x00000014ff057219 */ /* 0x080fe20000011605 */
[----:B------:R-:W0:Y:S01]  /*10c0*/  LDC R21, c[0x0][0x638] ;  /* 0x00018e00ff157b82 */ /* 0x000e220000000800 */
[----:B------:R-:W-:Y:S01]  /*10d0*/  SHF.L.U32 R10, R7, R20, RZ ;  /* 0x00000014070a7219 */ /* 0x000fe200000006ff */
[----:B------:R-:W-:-:S06]  /*10e0*/  IMAD.MOV.U32 R4, RZ, RZ, R16 ;  /* 0x000000ffff047224 */ /* 0x000fcc00078e0010 */
[----:B------:R-:W0:Y:S01]  /*10f0*/  LDC R24, c[0x0][0x610] ;  /* 0x00018400ff187b82 */ /* 0x000e220000000800 */
[----:B--2-4-:R-:W-:Y:S05]  /*1100*/  @!P0 BRA `(.L_x_12) ;  /* 0x0000000000288947 */ /* 0x014fea0003800000 */
[----:B------:R-:W2:Y:S02]  /*1110*/  LDC R9, c[0x0][0x64c] ;  /* 0x00019300ff097b82 */ /* 0x000ea40000000800 */
[----:B--2---:R-:W-:-:S05]  /*1120*/  IADD3 R9, P0, R16, R9, RZ ;  /* 0x0000000910097210 */ /* 0x004fca0007f1e0ff */
[----:B------:R-:W-:-:S04]  /*1130*/  IMAD.X R17, RZ, RZ, R5, P0 ;  /* 0x000000ffff117224 */ /* 0x000fc800000e0605 */
[----:B------:R-:W-:-:S04]  /*1140*/  IMAD.WIDE.U32 R4, R17, R22, RZ ;  /* 0x0000001611047225 */ /* 0x000fc800078e00ff */
[----:B------:R-:W-:-:S04]  /*1150*/  IMAD.WIDE.U32 R6, P0, R9, R23, R4 ;  /* 0x0000001709067225 */ /* 0x000fc80007800004 */
[----:B------:R-:W-:-:S04]  /*1160*/  IMAD.WIDE.U32 R4, R9, R22, RZ ;  /* 0x0000001609047225 */ /* 0x000fc800078e00ff */
[----:B------:R-:W-:Y:S01]  /*1170*/  IMAD.X R9, RZ, RZ, RZ, P0 ;  /* 0x000000ffff097224 */ /* 0x000fe200000e06ff */
[----:B------:R-:W-:Y:S01]  /*1180*/  IADD3 RZ, P0, R5, R6, RZ ;  /* 0x0000000605ff7210 */ /* 0x000fe20007f1e0ff */
[----:B------:R-:W-:-:S04]  /*1190*/  IMAD.MOV.U32 R8, RZ, RZ, R7 ;  /* 0x000000ffff087224 */ /* 0x000fc800078e0007 */
[----:B------:R-:W-:-:S08]  /*11a0*/  IMAD.WIDE.U32.X R4, R17, R23, R8, P0 ;  /* 0x0000001711047225 */ /* 0x000fd000000e0408 */
.L_x_12:
[----:B---3--:R-:W-:Y:S01]  /*11b0*/  SHF.R.U64 R4, R4, R19, R5 ;  /* 0x0000001304047219 */ /* 0x008fe20000001205 */
[----:B-1----:R-:W-:Y:S01]  /*11c0*/  VIADD R5, R18, 0xffffffff ;  /* 0xffffffff12057836 */ /* 0x002fe20000000000 */
[----:B------:R-:W-:Y:S01]  /*11d0*/  LOP3.LUT R11, R26, R11, RZ, 0xc0, !PT ;  /* 0x0000000b1a0b7212 */ /* 0x000fe200078ec0ff */
[----:B------:R-:W-:Y:S02]  /*11e0*/  IMAD.MOV R13, RZ, RZ, -R13 ;  /* 0x000000ffff0d7224 */ /* 0x000fe400078e0a0d */
[----:B------:R-:W-:Y:S01]  /*11f0*/  IMAD.MOV R6, RZ, RZ, -R4 ;  /* 0x000000ffff067224 */ /* 0x000fe200078e0a04 */
[----:B------:R-:W-:Y:S01]  /*1200*/  LOP3.LUT R14, R14, R5, RZ, 0xc0, !PT ;  /* 0x000000050e0e7212 */ /* 0x000fe200078ec0ff */
[----:B------:R-:W-:Y:S02]  /*1210*/  @P2 IMAD R0, R15, R13, R12 ;  /* 0x0000000d0f002224 */ /* 0x000fe400078e020c */
[----:B------:R-:W-:Y:S02]  /*1220*/  IMAD R11, R10, R4, R11 ;  /* 0x000000040a0b7224 */ /* 0x000fe400078e020b */
[----:B0-----:R-:W-:-:S02]  /*1230*/  IMAD R5, R6, R21, R16 ;  /* 0x0000001506057224 */ /* 0x001fc400078e0210 */
[----:B------:R-:W-:Y:S02]  /*1240*/  IMAD R4, R11, R24, R0 ;  /* 0x000000180b047224 */ /* 0x000fe400078e0200 */
[----:B------:R-:W-:Y:S02]  /*1250*/  IMAD R5, R5, R18, R14 ;  /* 0x0000001205057224 */ /* 0x000fe400078e020e */
[----:B------:R-:W-:-:S03]  /*1260*/  IMAD.MOV.U32 R0, RZ, RZ, 0x1 ;  /* 0x00000001ff007424 */ /* 0x000fc600078e00ff */
[----:B------:R-:W-:Y:S02]  /*1270*/  SEL R6, R5, R4, !P2 ;  /* 0x0000000405067207 */ /* 0x000fe40005000000 */
[----:B------:R-:W-:-:S03]  /*1280*/  SEL R4, R4, R5, !P2 ;  /* 0x0000000504047207 */ /* 0x000fc60005000000 */
[----:B------:R3:W-:Y:S04]  /*1290*/  STL [R1+0x84], R6 ;  /* 0x0000840601007387 */ /* 0x0007e80000100800 */
[----:B------:R3:W-:Y:S04]  /*12a0*/  STL [R1+0x74], R25 ;  /* 0x0000741901007387 */ /* 0x0007e80000100800 */
[----:B------:R3:W-:Y:S02]  /*12b0*/  STL [R1+0x80], R4 ;  /* 0x0000800401007387 */ /* 0x0007e40000100800 */
.L_x_10:
[----:B------:R-:W-:Y:S05]  /*12c0*/  @!P1 BRA `(.L_x_13) ;  /* 0x000000d800c09947 */ /* 0x000fea0003800000 */
[----:B------:R-:W-:-:S06]  /*12d0*/  UISETP.GT.U32.AND UP0, UPT, UR12, 0x1, UPT ;  /* 0x000000010c00788c */ /* 0x000fcc000bf04070 */
[----:B------:R-:W-:-:S13]  /*12e0*/  PLOP3.LUT P0, PT, PT, PT, UP0, 0x80, 0x0 ;  /* 0x000000000000781c */ /* 0x000fda0003f0f008 */
[----:B------:R-:W-:Y:S05]  /*12f0*/  @P0 EXIT ;  /* 0x000000000000094d */ /* 0x000fea0003800000 */
.L_x_14:
[----:B------:R-:W-:-:S08]  /*1300*/  NOP ;  /* 0x0000000000007918 */ /* 0x000fd00000000000 */
[----:B------:R-:W4:Y:S02]  /*1310*/  USETMAXREG.TRY_ALLOC.CTAPOOL UP0, 0xe8 ;  /* 0x000000e8000079c8 */ /* 0x000f240008000600 */
[----:B----4-:R-:W-:-:S13]  /*1320*/  PLOP3.LUT P0, PT, PT, PT, UP0, 0x80, 0x0 ;  /* 0x000000000000781c */ /* 0x010fda0003f0f008 */
[----:B------:R-:W-:Y:S05]  /*1330*/  @!P0 BRA `(.L_x_14) ;  /* 0xfffffffc00f08947 */ /* 0x000fea000383ffff */
[----:B------:R-:W-:-:S13]  /*1340*/  LOP3.LUT P0, RZ, R0, 0xff, RZ, 0xc0, !PT ;  /* 0x000000ff00ff7812 */ /* 0x000fda000780c0ff */
[----:B------:R-:W-:Y:S05]  /*1350*/  @!P0 EXIT ;  /* 0x000000000000894d */ /* 0x000fea0003800000 */
[----:B------:R-:W4:Y:S01]  /*1360*/  S2UR UR6, SR_CgaCtaId ;  /* 0x00000000000679c3 */ /* 0x000f220000008800 */
[----:B------:R-:W-:Y:S01]  /*1370*/  SHF.R.S32.HI R0, RZ, 0x1f, R3 ;  /* 0x0000001fff007819 */ /* 0x000fe20000011403 */
[----:B------:R-:W-:Y:S01]  /*1380*/  UIADD3 UR7, UR17, -0x1, URZ ;  /* 0xffffffff11077890 */ /* 0x000fe2000fffe03f */
[----:B------:R-:W-:Y:S02]  /*1390*/  UMOV UR12, 0x400 ;  /* 0x00000400000c7882 */ /* 0x000fe40000000000 */
[CC--:B------:R-:W-:Y:S01]  /*13a0*/  LEA.HI R2, R0.reuse, R3.reuse, RZ, 0x2 ;  /* 0x0000000300027211 */ /* 0x0c0fe200078f10ff */
[----:B------:R-:W-:Y:S01]  /*13b0*/  UISETP.LT.AND UP0, UPT, UR14, 0x1, UPT ;  /* 0x000000010e00788c */ /* 0x000fe2000bf01270 */
[----:B------:R-:W-:Y:S01]  /*13c0*/  LEA.HI R0, R0, R3, RZ, 0x5 ;  /* 0x0000000300007211 */ /* 0x000fe200078f28ff */
[----:B------:R-:W-:Y:S01]  /*13d0*/  ULOP3.LUT UR26, UR13, 0x1, URZ, 0xfc, !UPT ;  /* 0x000000010d1a7892 */ /* 0x000fe2000f8efc3f */
[--C-:B---3--:R-:W-:Y:S01]  /*13e0*/  SHF.R.S32.HI R4, RZ, 0x2, R2.reuse ;  /* 0x00000002ff047819 */ /* 0x108fe20000011402 */
[----:B------:R-:W-:Y:S01]  /*13f0*/  USEL UR16, UR14, 0x1, UP0 ;  /* 0x000000010e107887 */ /* 0x000fe20008000000 */
[----:B------:R-:W-:Y:S01]  /*1400*/  SHF.R.S32.HI R5, RZ, 0x1f, R2 ;  /* 0x0000001fff057819 */ /* 0x000fe20000011402 */
[----:B------:R-:W-:-:S02]  /*1410*/  UISETP.NE.AND UP0, UPT, UR7, URZ, UPT ;  /* 0x0000003f0700728c */ /* 0x000fc4000bf05270 */
[----:B------:R-:W-:Y:S01]  /*1420*/  USHF.L.U32 UR27, UR14, 0x1, URZ ;  /* 0x000000010e1b7899 */ /* 0x000fe2000800063f */
[----:B------:R-:W-:Y:S01]  /*1430*/  LEA.HI R5, R5, R4, RZ, 0x3 ;  /* 0x0000000405057211 */ /* 0x000fe200078f18ff */
[----:B------:R-:W-:Y:S02]  /*1440*/  UIADD3 UR16, -UR16, UR14, URZ ;  /* 0x0000000e10107290 */ /* 0x000fe4000fffe13f */
[----:B------:R-:W-:Y:S01]  /*1450*/  USEL UR29, URZ, 0x1, UP0 ;  /* 0x000000013f1d7887 */ /* 0x000fe20008000000 */
[----:B------:R-:W-:Y:S01]  /*1460*/  LOP3.LUT R5, R5, 0xfffffff8, RZ, 0xc0, !PT ;  /* 0xfffffff805057812 */ /* 0x000fe200078ec0ff */
[----:B----4-:R-:W-:-:S04]  /*1470*/  ULEA UR12, UR6, UR12, 0x18 ;  /* 0x0000000c060c7291 */ /* 0x010fc8000f8ec03f */
[----:B------:R-:W-:Y:S01]  /*1480*/  IMAD.IADD R2, R4, 0x1, -R5 ;  /* 0x0000000104027824 */ /* 0x000fe200078e0a05 */
[----:B------:R-:W-:Y:S01]  /*1490*/  USHF.L.U32 UR6, UR7, 0x3, URZ ;  /* 0x0000000307067899 */ /* 0x000fe2000800063f */
[----:B------:R-:W-:Y:S01]  /*14a0*/  SHF.R.S32.HI R5, RZ, 0x5, R0 ;  /* 0x00000005ff057819 */ /* 0x000fe20000011400 */
[----:B------:R-:W-:Y:S02]  /*14b0*/  UIADD3 UR28, UR12, 0x70, URZ ;  /* 0x000000700c1c7890 */ /* 0x000fe4000fffe03f */
[----:B------:R-:W-:Y:S01]  /*14c0*/  ULOP3.LUT UR6, UR6, 0x8, URZ, 0xc0, !UPT ;  /* 0x0000000806067892 */ /* 0x000fe2000f8ec03f */
[--C-:B------:R-:W-:Y:S01]  /*14d0*/  SHF.R.S32.HI R3, RZ, 0x1f, R2.reuse ;  /* 0x0000001fff037819 */ /* 0x100fe20000011402 */
[C-C-:B------:R-:W-:Y:S01]  /*14e0*/  IMAD R0, R5.reuse, -0x10, -R2.reuse ;  /* 0xfffffff005007824 */ /* 0x140fe200078e0a02 */
[----:B------:R-:W-:Y:S02]  /*14f0*/  ULEA UR17, UR17, UR28, 0x3 ;  /* 0x0000001c11117291 */ /* 0x000fe4000f8e183f */
[----:B------:R-:W-:Y:S01]  /*1500*/  ULOP3.LUT UR30, UR6, 0x8, URZ, 0x3c, !UPT ;  /* 0x00000008061e7892 */ /* 0x000fe2000f8e3c3f */
[----:B------:R-:W-:Y:S01]  /*1510*/  IMAD.WIDE R2, R5, 0x10, R2 ;  /* 0x0000001005027825 */ /* 0x000fe200078e0202 */
[----:B------:R-:W-:-:S03]  /*1520*/  ULOP3.LUT UR18, UR6, 0x18, URZ, 0x3c, !UPT ;  /* 0x0000001806127892 */ /* 0x000fc6000f8e3c3f */
[----:B------:R-:W-:Y:S02]  /*1530*/  ULDC UR6, c[0x0][0x284] ;  /* 0x0000a10000067ab9 */ /* 0x000fe40000000800 */
[----:B------:R-:W-:-:S05]  /*1540*/  VIADD R0, R0, UR6 ;  /* 0x0000000600007c36 */ /* 0x000fca0008000000 */
[----:B------:R3:W-:Y:S04]  /*1550*/  STL [R1+0x90], R0 ;  /* 0x0000900001007387 */ /* 0x0007e80000100800 */
[----:B------:R3:W-:Y:S02]  /*1560*/  STL.64 [R1+0x88], R2 ;  /* 0x0000880201007387 */ /* 0x0007e40000100a00 */
.L_x_297:
[----:B---3--:R-:W-:Y:S01]  /*1570*/  IMAD.U32 R0, RZ, RZ, UR29 ;  /* 0x0000001dff007e24 */ /* 0x008fe2000f8e00ff */
[----:B0-2---:R-:W3:Y:S01]  /*1580*/  LDC R2, c[0x0][0x28c] ;  /* 0x0000a300ff027b82 */ /* 0x005ee20000000800 */
[----:B------:R-:W-:Y:S01]  /*1590*/  UMOV UR6, URZ ;  /* 0x0000003f00067c82 */ /* 0x000fe20008000000 */
[----:B------:R-:W-:Y:S02]  /*15a0*/  UMOV UR19, UR5 ;  /* 0x0000000500137c82 */ /* 0x000fe40008000000 */
[----:B------:R-:W-:-:S04]  /*15b0*/  SHF.L.U32 R0, R0, 0x1f, RZ ;  /* 0x0000001f00007819 */ /* 0x000fc800000006ff */
[----:B----4-:R-:W4:Y:S01]  /*15c0*/  SYNCS.PHASECHK.TRANS64.TRYWAIT P0, [UR17+-0x8], R0 ;  /* 0xfffff800ff0075a7 */ /* 0x010f220008000151 */
[----:B---3--:R-:W-:Y:S01]  /*15d0*/  ISETP.GE.AND P1, PT, R2, 0x1, PT ;  /* 0x000000010200780c */ /* 0x008fe20003f26270 */
[----:B-1--4-:R-:W-:-:S12]  /*15e0*/  @!P0 BRA `(.L_x_15) ;  /* 0x000000e800608947 */ /* 0x012fd80003800000 */
.L_x_321:
[----:B------:R4:W-:Y:S01]  /*15f0*/  STL [R1+0x70], RZ ;  /* 0x000070ff01007387 */ /* 0x0009e20000100800 */
[----:B------:R-:W-:Y:S01]  /*1600*/  UMOV UR7, URZ ;  /* 0x0000003f00077c82 */ /* 0x000fe20008000000 */
[----:B------:R-:W-:Y:S01]  /*1610*/  UMOV UR8, URZ ;  /* 0x0000003f00087c82 */ /* 0x000fe20008000000 */
[----:B---3--:R-:W-:Y:S01]  /*1620*/  IMAD.MOV.U32 R0, RZ, RZ, RZ ;  /* 0x000000ffff007224 */ /* 0x008fe200078e00ff */
[----:B------:R4:W-:Y:S01]  /*1630*/  STL [R1+0x6c], RZ ;  /* 0x00006cff01007387 */ /* 0x0009e20000100800 */
[----:B------:R-:W-:Y:S02]  /*1640*/  CS2R R2, SRZ ;  /* 0x0000000000027805 */ /* 0x000fe4000001ff00 */
[----:B------:R-:W-:Y:S02]  /*1650*/  CS2R R4, SRZ ;  /* 0x0000000000047805 */ /* 0x000fe4000001ff00 */
[----:B--2---:R-:W-:Y:S01]  /*1660*/  CS2R R6, SRZ ;  /* 0x0000000000067805 */ /* 0x004fe2000001ff00 */
[----:B------:R4:W-:Y:S01]  /*1670*/  STL [R1+0x68], RZ ;  /* 0x000068ff01007387 */ /* 0x0009e20000100800 */
[----:B------:R-:W-:-:S02]  /*1680*/  CS2R R8, SRZ ;  /* 0x0000000000087805 */ /* 0x000fc4000001ff00 */
[----:B0-----:R-:W-:Y:S02]  /*1690*/  CS2R R10, SRZ ;  /* 0x00000000000a7805 */ /* 0x001fe4000001ff00 */
[----:B------:R-:W-:Y:S01]  /*16a0*/  CS2R R12, SRZ ;  /* 0x00000000000c7805 */ /* 0x000fe2000001ff00 */
[----:B------:R4:W-:Y:S01]  /*16b0*/  STL [R1+0x64], RZ ;  /* 0x000064ff01007387 */ /* 0x0009e20000100800 */
[----:B------:R-:W-:Y:S02]  /*16c0*/  CS2R R14, SRZ ;  /* 0x00000000000e7805 */ /* 0x000fe4000001ff00 */
[----:B------:R-:W-:Y:S02]  /*16d0*/  CS2R R16, SRZ ;  /* 0x0000000000107805 */ /* 0x000fe4000001ff00 */
[----:B-1----:R-:W-:Y:S01]  /*16e0*/  CS2R R18, SRZ ;  /* 0x0000000000127805 */ /* 0x002fe2000001ff00 */
[----:B------:R4:W-:Y:S01]  /*16f0*/  STL [R1+0x60], RZ ;  /* 0x000060ff01007387 */ /* 0x0009e20000100800 */
[----:B------:R-:W-:-:S02]  /*1700*/  CS2R R20, SRZ ;  /* 0x0000000000147805 */ /* 0x000fc4000001ff00 */
[----:B------:R-:W-:Y:S02]  /*1710*/  CS2R R22, SRZ ;  /* 0x0000000000167805 */ /* 0x000fe4000001ff00 */
[----:B------:R-:W-:Y:S01]  /*1720*/  CS2R R152, SRZ ;  /* 0x0000000000987805 */ /* 0x000fe2000001ff00 */
[----:B------:R4:W-:Y:S01]  /*1730*/  STL [R1+0x5c], RZ ;  /* 0x00005cff01007387 */ /* 0x0009e20000100800 */
[----:B------:R-:W-:Y:S02]  /*1740*/  CS2R R154, SRZ ;  /* 0x00000000009a7805 */ /* 0x000fe4000001ff00 */
[----:B------:R-:W-:Y:S02]  /*1750*/  CS2R R156, SRZ ;  /* 0x00000000009c7805 */ /* 0x000fe4000001ff00 */
[----:B------:R-:W-:Y:S01]  /*1760*/  CS2R R158, SRZ ;  /* 0x00000000009e7805 */ /* 0x000fe2000001ff00 */
        /* <DEDUP_REMOVED lines=45> */
[----:B------:R-:W-:Y:S01]  /*1a40*/  CS2R R226, SRZ ;  /* 0x0000000000e27805 */ /* 0x000fe2000001ff00 */
[----:B------:R-:W-:Y:S01]  /*1a50*/  IMAD.U32 R228, RZ, RZ, UR4 ;  /* 0x00000004ffe47e24 */ /* 0x000fe2000f8e00ff */
[----:B------:R-:W-:Y:S01]  /*1a60*/  CS2R R24, SRZ ;  /* 0x0000000000187805 */ /* 0x000fe2000001ff00 */
[----:B------:R4:W-:Y:S01]  /*1a70*/  STL [R1+0x28], RZ ;  /* 0x000028ff01007387 */ /* 0x0009e20000100800 */
[----:B------:R-:W-:Y:S02]  /*1a80*/  CS2R R26, SRZ ;  /* 0x00000000001a7805 */ /* 0x000fe4000001ff00 */
[----:B------:R-:W-:-:S02]  /*1a90*/  CS2R R28, SRZ ;  /* 0x00000000001c7805 */ /* 0x000fc4000001ff00 */
[----:B------:R-:W-:Y:S01]  /*1aa0*/  CS2R R30, SRZ ;  /* 0x00000000001e7805 */ /* 0x000fe2000001ff00 */
[----:B------:R4:W-:Y:S01]  /*1ab0*/  STL [R1+0x24], RZ ;  /* 0x000024ff01007387 */ /* 0x0009e20000100800 */
[----:B------:R-:W-:Y:S02]  /*1ac0*/  CS2R R32, SRZ ;  /* 0x0000000000207805 */ /* 0x000fe4000001ff00 */
[----:B------:R-:W-:Y:S02]  /*1ad0*/  CS2R R34, SRZ ;  /* 0x0000000000227805 */ /* 0x000fe4000001ff00 */
        /* <DEDUP_REMOVED lines=33> */
[----:B------:R4:W-:Y:S01]  /*1cf0*/  STL [R1], RZ ;  /* 0x000000ff01007387 */ /* 0x0009e20000100800 */
[----:B------:R-:W-:Y:S02]  /*1d00*/  CS2R R86, SRZ ;  /* 0x0000000000567805 */ /* 0x000fe4000001ff00 */
[----:B------:R-:W-:-:S02]  /*1d10*/  CS2R R88, SRZ ;  /* 0x0000000000587805 */ /* 0x000fc4000001ff00 */
[----:B------:R-:W-:Y:S02]  /*1d20*/  CS2R R90, SRZ ;  /* 0x00000000005a7805 */ /* 0x000fe4000001ff00 */
[----:B------:R-:W-:Y:S02]  /*1d30*/  CS2R R92, SRZ ;  /* 0x00000000005c7805 */ /* 0x000fe4000001ff00 */
[----:B------:R-:W-:Y:S02]  /*1d40*/  CS2R R94, SRZ ;  /* 0x00000000005e7805 */ /* 0x000fe4000001ff00 */
[----:B------:R-:W-:Y:S02]  /*1d50*/  CS2R R96, SRZ ;  /* 0x0000000000607805 */ /* 0x000fe4000001ff00 */
        /* <DEDUP_REMOVED lines=26> */
[----:B------:R-:W-:Y:S01]  /*1f00*/  CS2R R150, SRZ ;  /* 0x0000000000967805 */ /* 0x000fe2000001ff00 */
[----:B----4-:R-:W-:Y:S06]  /*1f10*/  @!P1 BRA `(.L_x_16) ;  /* 0x0000001000749947 */ /* 0x010fec0003800000 */
[----:B------:R-:W-:-:S06]  /*1f20*/  UISETP.NE.AND UP0, UPT, UR26, 0x3, UPT ;  /* 0x000000031a00788c */ /* 0x000fcc000bf05270 */
[----:B------:R-:W-:-:S13]  /*1f30*/  PLOP3.LUT P1, PT, PT, PT, UP0, 0x80, 0x0 ;  /* 0x000000000000781c */ /* 0x000fda0003f2f008 */
[----:B------:R-:W-:Y:S05]  /*1f40*/  @!P1 BRA `(.L_x_17) ;  /* 0x0000000000049947 */ /* 0x000fea0003800000 */
[----:B------:R-:W-:Y:S01]  /*1f50*/  BPT.TRAP 0x1 ;  /* 0x000000040000795c */ /* 0x000fe20000300000 */
.L_x_17:
[----:B------:R-:W-:Y:S01]  /*1f60*/  ULEA UR6, UR5, UR12, 0x3 ;  /* 0x0000000c05067291 */ /* 0x000fe2000f8e183f */
[----:B------:R-:W-:-:S05]  /*1f70*/  IMAD.U32 R0, RZ, RZ, UR4 ;  /* 0x00000004ff007e24 */ /* 0x000fca000f8e00ff */
[----:B------:R-:W-:-:S04]  /*1f80*/  SHF.L.U32 R0, R0, 0x1f, RZ ;  /* 0x0000001f00007819 */ /* 0x000fc800000006ff */
[----:B------:R0:W1:Y:S01]  /*1f90*/  SYNCS.PHASECHK.TRANS64.TRYWAIT P0, [UR6], R0 ;  /* 0x00000000ff0075a7 */ /* 0x0000620008000146 */
[----:B------:R-:W-:Y:S05]  /*1fa0*/  @!P1 BRA `(.L_x_18) ;  /* 0x0000000000049947 */ /* 0x000fea0003800000 */
[----:B------:R-:W-:Y:S01]  /*1fb0*/  BPT.TRAP 0x1 ;  /* 0x000000040000795c */ /* 0x000fe20000300000 */
.L_x_18:
[----:B-1----:R-:W-:Y:S05]  /*1fc0*/  @P0 BRA `(.L_x_19) ;  /* 0x0000000000080947 */ /* 0x002fea0003800000 */
[----:B------:R-:W1:Y:S02]  /*1fd0*/  SYNCS.PHASECHK.TRANS64.TRYWAIT P0, [UR6], R0 ;  /* 0x00000000ff0075a7 */ /* 0x000e640008000146 */
[----:B-1----:R-:W-:Y:S05]  /*1fe0*/  @!P0 BRA `(.L_x_20) ;  /* 0x000000dc00f88947 */ /* 0x002fea0003800000 */
.L_x_19:
[----:B------:R-:W-:Y:S01]  /*1ff0*/  UIADD3 UR6, UR12, 0x180, URZ ;  /* 0x000001800c067890 */ /* 0x000fe2000fffe03f */
[----:B------:R-:W-:Y:S01]  /*2000*/  WARPGROUP.ARRIVE ;  /* 0x00000000000079c5 */ /* 0x000fe20000000000 */
[----:B------:R-:W-:Y:S01]  /*2010*/  UIADD3 UR7, UR12, 0x6180, URZ ;  /* 0x000061800c077890 */ /* 0x000fe2000fffe03f */
[----:B------:R2:W-:Y:S01]  /*2020*/  STL [R1+0x70], RZ ;  /* 0x000070ff01007387 */ /* 0x0005e20000100800 */
[----:B------:R-:W-:Y:S01]  /*2030*/  USHF.R.U32.HI UR6, URZ, 0x4, UR6 ;  /* 0x000000043f067899 */ /* 0x000fe20008011606 */
[----:B01----:R-:W-:Y:S01]  /*2040*/  IMAD.MOV.U32 R0, RZ, RZ, RZ ;  /* 0x000000ffff007224 */ /* 0x003fe200078e00ff */
[----:B------:R-:W-:Y:S01]  /*2050*/  USHF.R.U32.HI UR7, URZ, 0x4, UR7 ;  /* 0x000000043f077899 */ /* 0x000fe20008011607 */
[----:B------:R2:W-:Y:S01]  /*2060*/  STL [R1+0x6c], RZ ;  /* 0x00006cff01007387 */ /* 0x0005e20000100800 */
[----:B------:R-:W-:Y:S01]  /*2070*/  ULOP3.LUT UR6, UR6, 0x3fff, URZ, 0xc0, !UPT ;  /* 0x00003fff06067892 */ /* 0x000fe2000f8ec03f */
[----:B------:R-:W-:Y:S01]  /*2080*/  CS2R R2, SRZ ;  /* 0x0000000000027805 */ /* 0x000fe2000001ff00 */
[----:B------:R-:W-:Y:S01]  /*2090*/  ULOP3.LUT UR7, UR7, 0x3fff, URZ, 0xc0, !UPT ;  /* 0x00003fff07077892 */ /* 0x000fe2000f8ec03f */
[----:B------:R2:W-:Y:S01]  /*20a0*/  STL [R1+0x68], RZ ;  /* 0x000068ff01007387 */ /* 0x0005e20000100800 */
[----:B------:R-:W-:Y:S01]  /*20b0*/  ULOP3.LUT UR6, UR6, 0x10000, URZ, 0xfc, !UPT ;  /* 0x0001000006067892 */ /* 0x000fe2000f8efc3f */
[----:B------:R-:W-:Y:S01]  /*20c0*/  CS2R R4, SRZ ;  /* 0x0000000000047805 */ /* 0x000fe2000001ff00 */
[----:B------:R-:W-:Y:S01]  /*20d0*/  ULOP3.LUT UR7, UR7, 0x10000, URZ, 0xfc, !UPT ;  /* 0x0001000007077892 */ /* 0x000fe2000f8efc3f */
[----:B------:R2:W-:Y:S01]  /*20e0*/  STL [R1+0x64], RZ ;  /* 0x000064ff01007387 */ /* 0x0005e20000100800 */
[----:B------:R-:W-:Y:S01]  /*20f0*/  ULEA UR8, UR5, UR6, 0x8 ;  /* 0x0000000605087291 */ /* 0x000fe2000f8e403f */
[----:B------:R-:W-:Y:S01]  /*2100*/  CS2R R6, SRZ ;  /* 0x0000000000067805 */ /* 0x000fe2000001ff00 */
[----:B------:R-:W-:Y:S01]  /*2110*/  ULEA UR10, UR5, UR7, 0xa ;  /* 0x00000007050a7291 */ /* 0x000fe2000f8e503f */
[----:B------:R2:W-:Y:S01]  /*2120*/  STL [R1+0x60], RZ ;  /* 0x000060ff01007387 */ /* 0x0005e20000100800 */
[----:B------:R-:W-:Y:S01]  /*2130*/  UMOV UR9, 0x80000020 ;  /* 0x8000002000097882 */ /* 0x000fe20000000000 */
[----:B------:R-:W-:Y:S01]  /*2140*/  UMOV UR11, 0x80000020 ;  /* 0x80000020000b7882 */ /* 0x000fe20000000000 */
[----:B------:R-:W-:Y:S01]  /*2150*/  ULDC UR7, c[0x0][0x50c] ;  /* 0x0001430000077ab9 */ /* 0x000fe20000000800 */
[----:B------:R2:W-:Y:S01]  /*2160*/  STL [R1+0x5c], RZ ;  /* 0x00005cff01007387 */ /* 0x0005e20000100800 */
[----:B------:R-:W-:Y:S01]  /*2170*/  UISETP.NE.AND UP0, UPT, UR7, 0x2, UPT ;  /* 0x000000020700788c */ /* 0x000fe2000bf05270 */
[----:B------:R-:W-:Y:S01]  /*2180*/  CS2R R8, SRZ ;  /* 0x0000000000087805 */ /* 0x000fe2000001ff00 */
[----:B------:R-:W-:Y:S01]  /*2190*/  UMOV UR6, 0x2 ;  /* 0x0000000200067882 */ /* 0x000fe20000000000 */
[----:B------:R-:W-:Y:S01]  /*21a0*/  QGMMA.64x256x32.F32.E4M3.E4M3 R24, gdesc[UR8], RZ, !UPT ;  /* 0x03e00000081879f3 */ /* 0x000fe2000c7008ff */
[----:B------:R2:W-:Y:S01]  /*21b0*/  STL [R1+0x58], RZ ;  /* 0x000058ff01007387 */ /* 0x0005e20000100800 */
[----:B------:R-:W-:Y:S01]  /*21c0*/  USEL UR7, URZ, 0x1, UP0 ;  /* 0x000000013f077887 */ /* 0x000fe20008000000 */
[----:B------:R-:W-:Y:S01]  /*21d0*/  CS2R R10, SRZ ;  /* 0x00000000000a7805 */ /* 0x000fe2000001ff00 */
[----:B------:R-:W-:Y:S01]  /*21e0*/  UIADD3 UR8, UR8, 0x2, URZ ;  /* 0x0000000208087890 */ /* 0x000fe2000fffe03f */
[----:B------:R2:W-:Y:S01]  /*21f0*/  STL [R1+0x54], RZ ;  /* 0x000054ff01007387 */ /* 0x0005e20000100800 */
[----:B------:R-:W-:Y:S01]  /*2200*/  UIADD3 UR10, UR10, 0x2, URZ ;  /* 0x000000020a0a7890 */ /* 0x000fe2000fffe03f */
[----:B------:R-:W-:-:S02]  /*2210*/  CS2R R12, SRZ ;  /* 0x00000000000c7805 */ /* 0x000fc4000001ff00 */
[----:B------:R-:W-:Y:S01]  /*2220*/  ISETP.NE.AND P0, PT, RZ, UR7, PT ;  /* 0x00000007ff007c0c */ /* 0x000fe2000bf05270 */
[----:B------:R2:W-:Y:S01]  /*2230*/  STL [R1+0x50], RZ ;  /* 0x000050ff01007387 */ /* 0x0005e20000100800 */
[----:B------:R-:W-:Y:S01]  /*2240*/  UMOV UR9, 0x80000020 ;  /* 0x8000002000097882 */ /* 0x000fe20000000000 */
[----:B------:R-:W-:Y:S01]  /*2250*/  UMOV UR11, 0x80000020 ;  /* 0x80000020000b7882 */ /* 0x000fe20000000000 */
        /* <DEDUP_REMOVED lines=57> */
[----:B------:R2:W-:Y:S04]  /*25f0*/  STL [R1+0x14], RZ ;  /* 0x000014ff01007387 */ /* 0x0005e80000100800 */
[----:B------:R2:W-:Y:S04]  /*2600*/  STL [R1+0x10], RZ ;  /* 0x000010ff01007387 */ /* 0x0005e80000100800 */
[----:B------:R2:W-:Y:S04]  /*2610*/  STL [R1+0xc], RZ ;  /* 0x00000cff01007387 */ /* 0x0005e80000100800 */
[----:B------:R2:W-:Y:S04]  /*2620*/  STL [R1+0x8], RZ ;  /* 0x000008ff01007387 */ /* 0x0005e80000100800 */
[----:B------:R2:W-:Y:S04]  /*2630*/  STL [R1+0x4], RZ ;  /* 0x000004ff01007387 */ /* 0x0005e80000100800 */
[----:B------:R2:W-:Y:S01]  /*2640*/  STL [R1], RZ ;  /* 0x000000ff01007387 */ /* 0x0005e20000100800 */
[----:B------:R-:W-:Y:S01]  /*2650*/  QGMMA.64x256x32.F32.E4M3.E4M3 R24, gdesc[UR8], R24, gsb0 ;  /* 0x03e00000081879f3 */ /* 0x000fe20008000818 */
[----:B------:R-:W-:Y:S05]  /*2660*/  @!P0 BRA `(.L_x_21) ;  /* 0x0000000800848947 */ /* 0x000fea0003800000 */
[----:B------:R-:W-:Y:S02]  /*2670*/  WARPGROUP.DEPBAR.LE gsb0, 0x0 ;  /* 0x00008000000079c5 */ /* 0x000fe40000010000 */
[----:B------:R-:W-:-:S01]  /*2680*/  FADD R227, RZ, R24 ;  /* 0x00000018ffe37221 */ /* 0x000fc20000000000 */
[----:B------:R-:W-:Y:S01]  /*2690*/  FADD R226, RZ, R25 ;  /* 0x00000019ffe27221 */ /* 0x000fe20000000000 */
[----:B------:R-:W-:-:S01]  /*26a0*/  FADD R225, RZ, R26 ;  /* 0x0000001affe17221 */ /* 0x000fc20000000000 */
[----:B------:R-:W-:Y:S01]  /*26b0*/  FADD R224, RZ, R27 ;  /* 0x0000001bffe07221 */ /* 0x000fe20000000000 */
[----:B------:R-:W-:-:S01]  /*26c0*/  FADD R223, RZ, R28 ;  /* 0x0000001cffdf7221 */ /* 0x000fc20000000000 */
[----:B------:R0:W-:Y:S01]  /*26d0*/  STL [R1+0x98], R227 ;  /* 0x000098e301007387 */ /* 0x0001e20000100800 */
[----:B------:R-:W-:-:S01]  /*26e0*/  FADD R222, RZ, R29 ;  /* 0x0000001dffde7221 */ /* 0x000fc20000000000 */
[----:B------:R-:W-:Y:S01]  /*26f0*/  FADD R221, RZ, R30 ;  /* 0x0000001effdd7221 */ /* 0x000fe20000000000 */
[----:B------:R-:W-:-:S01]  /*2700*/  FADD R220, RZ, R31 ;  /* 0x0000001fffdc7221 */ /* 0x000fc20000000000 */
[----:B------:R-:W-:Y:S01]  /*2710*/  FADD R219, RZ, R32 ;  /* 0x00000020ffdb7221 */ /* 0x000fe20000000000 */
[----:B------:R-:W-:-:S01]  /*2720*/  FADD R218, RZ, R33 ;  /* 0x00000021ffda7221 */ /* 0x000fc20000000000 */
[----:B------:R-:W-:Y:S01]  /*2730*/  FADD R217, RZ, R34 ;  /* 0x00000022ffd97221 */ /* 0x000fe20000000000 */
[----:B------:R-:W-:-:S01]  /*2740*/  FADD R216, RZ, R35 ;  /* 0x00000023ffd87221 */ /* 0x000fc20000000000 */
[----:B------:R-:W-:Y:S01]  /*2750*/  FADD R215, RZ, R36 ;  /* 0x00000024ffd77221 */ /* 0x000fe20000000000 */
[----:B------:R-:W-:-:S01]  /*2760*/  FADD R214, RZ, R37 ;  /* 0x00000025ffd67221 */ /* 0x000fc20000000000 */
[----:B0-----:R-:W-:Y:S01]  /*2770*/  FADD R227, RZ, R123 ;  /* 0x0000007bffe37221 */ /* 0x001fe20000000000 */
[----:B------:R-:W-:-:S01]  /*2780*/  FADD R213, RZ, R38 ;  /* 0x00000026ffd57221 */ /* 0x000fc20000000000 */
[----:B------:R-:W-:Y:S01]  /*2790*/  FADD R212, RZ, R39 ;  /* 0x00000027ffd47221 */ /* 0x000fe20000000000 */
[----:B------:R-:W-:-:S01]  /*27a0*/  FADD R211, RZ, R40 ;  /* 0x00000028ffd37221 */ /* 0x000fc20000000000 */
[----:B------:R-:W-:Y:S01]  /*27b0*/  FADD R210, RZ, R41 ;  /* 0x00000029ffd27221 */ /* 0x000fe20000000000 */
[----:B------:R0:W-:Y:S01]  /*27c0*/  STL [R1], R227 ;  /* 0x000000e301007387 */ /* 0x0001e20000100800 */
        /* <DEDUP_REMOVED lines=93> */
[----:B0-----:R-:W-:-:S05]  /*2da0*/  FADD R227, RZ, R130 ;  /* 0x00000082ffe37221 */ /* 0x001fca0000000000 */
[----:B------:R0:W-:Y:S02]  /*2db0*/  STL [R1+0x1c], R227 ;  /* 0x00001ce301007387 */ /* 0x0001e40000100800 */
        /* <DEDUP_REMOVED lines=41> */
[----:B------:R0:W-:Y:S04]  /*3050*/  STL [R1+0x70], R227 ;  /* 0x000070e301007387 */ /* 0x0001e80000100800 */
[----:B0-----:R0:W5:Y:S01]  /*3060*/  LDL.LU R227, [R1+0x98] ;  /* 0x0000980001e37983 */ /* 0x0011620000300800 */
[----:B------:R-:W-:-:S05]  /*3070*/  UMOV UR6, URZ ;  /* 0x0000003f00067c82 */ /* 0x000fca0008000000 */
.L_x_21:
[----:B------:R-:W-:-:S04]  /*3080*/  UIADD3 UR19, UR5, 0x1, URZ ;  /* 0x0000000105137890 */ /* 0x000fc8000fffe03f */
[----:B------:R-:W-:-:S04]  /*3090*/  UISETP.NE.AND UP0, UPT, UR19, 0x6, UPT ;  /* 0x000000061300788c */ /* 0x000fc8000bf05270 */
[----:B------:R-:W-:Y:S02]  /*30a0*/  USEL UR8, URZ, 0x1, UP0 ;  /* 0x000000013f087887 */ /* 0x000fe40008000000 */
[----:B------:R-:W-:Y:S02]  /*30b0*/  USEL UR19, UR19, URZ, UP0 ;  /* 0x0000003f13137287 */ /* 0x000fe40008000000 */
[----:B------:R-:W-:-:S06]  /*30c0*/  ULOP3.LUT UR8, UR4, UR8, URZ, 0x3c, !UPT ;  /* 0x0000000804087292 */ /* 0x000fcc000f8e3c3f */
[----:B------:R-:W-:Y:S01]  /*30d0*/  IMAD.U32 R228, RZ, RZ, UR8 ;  /* 0x00000008ffe47e24 */ /* 0x000fe2000f8e00ff */
[----:B------:R-:W-:-:S06]  /*30e0*/  UMOV UR8, 0x1 ;  /* 0x0000000100087882 */ /* 0x000fcc0000000000 */
.L_x_16:
[----:B------:R-:W-:-:S06]  /*30f0*/  UISETP.GE.AND UP0, UPT, UR16, 0x1, UPT ;  /* 0x000000011000788c */ /* 0x000fcc000bf06270 */
[----:B------:R-:W-:-:S13]  /*3100*/  PLOP3.LUT P0, PT, PT, PT, UP0, 0x80, 0x0 ;  /* 0x000000000000781c */ /* 0x000fda0003f0f008 */
[----:B------:R-:W-:Y:S05]  /*3110*/  @!P0 BRA `(.L_x_22) ;  /* 0x0000001000808947 */ /* 0x000fea0003800000 */
[----:B------:R-:W-:Y:S01]  /*3120*/  UMOV UR31, UR16 ;  /* 0x00000010001f7c82 */ /* 0x000fe20008000000 */
[----:B------:R-:W-:Y:S01]  /*3130*/  UMOV UR32, UR5 ;  /* 0x0000000500207c82 */ /* 0x000fe20008000000 */
[----:B------:R-:W-:-:S05]  /*3140*/  ULDC UR33, c[0x0][0x50c] ;  /* 0x0001430000217ab9 */ /* 0x000fca0000000800 */
.L_x_30:
[----:B------:R-:W-:-:S06]  /*3150*/  UISETP.NE.AND UP0, UPT, UR26, 0x3, UPT ;  /* 0x000000031a00788c */ /* 0x000fcc000bf05270 */
[----:B------:R-:W-:-:S13]  /*3160*/  PLOP3.LUT P1, PT, PT, PT, UP0, 0x80, 0x0 ;  /* 0x000000000000781c */ /* 0x000fda0003f2f008 */
[----:B-1---5:R-:W-:Y:S05]  /*3170*/  @!P1 BRA `(.L_x_23) ;  /* 0x0000000000049947 */ /* 0x022fea0003800000 */
[----:B------:R-:W-:Y:S01]  /*3180*/  BPT.TRAP 0x1 ;  /* 0x000000040000795c */ /* 0x000fe20000300000 */
.L_x_23:
[----:B------:R-:W-:Y:S01]  /*3190*/  ULEA UR9, UR19, UR12, 0x3 ;  /* 0x0000000c13097291 */ /* 0x000fe2000f8e183f */
[----:B------:R-:W-:-:S08]  /*31a0*/  SHF.L.U32 R229, R228, 0x1f, RZ ;  /* 0x0000001fe4e57819 */ /* 0x000fd000000006ff */
[----:B------:R1:W3:Y:S01]  /*31b0*/  SYNCS.PHASECHK.TRANS64.TRYWAIT P0, [UR9], R229 ;  /* 0x000000e5ff0075a7 */ /* 0x0002e20008000149 */
[----:B------:R-:W-:Y:S05]  /*31c0*/  @!P1 BRA `(.L_x_24) ;  /* 0x0000000000049947 */ /* 0x000fea0003800000 */
[----:B------:R-:W-:Y:S01]  /*31d0*/  BPT.TRAP 0x1 ;  /* 0x000000040000795c */ /* 0x000fe20000300000 */
.L_x_24:
[----:B---3--:R-:W-:Y:S05]  /*31e0*/  @P0 BRA `(.L_x_25) ;  /* 0x0000000000080947 */ /* 0x008fea0003800000 */
[----:B------:R-:W3:Y:S02]  /*31f0*/  SYNCS.PHASECHK.TRANS64.TRYWAIT P0, [UR9], R229 ;  /* 0x000000e5ff0075a7 */ /* 0x000ee40008000149 */
[----:B---3--:R-:W-:Y:S05]  /*3200*/  @!P0 BRA `(.L_x_26) ;  /* 0x000000cc00888947 */ /* 0x008fea0003800000 */
.L_x_25:
[----:B------:R-:W-:Y:S01]  /*3210*/  UIADD3 UR9, UR12, 0x180, URZ ;  /* 0x000001800c097890 */ /* 0x000fe2000fffe03f */
[----:B------:R-:W-:Y:S01]  /*3220*/  WARPGROUP.ARRIVE ;  /* 0x00000000000079c5 */ /* 0x000fe20000000000 */
[----:B------:R-:W-:Y:S02]  /*3230*/  UIADD3 UR10, UR12, 0x6180, URZ ;  /* 0x000061800c0a7890 */ /* 0x000fe4000fffe03f */
[----:B------:R-:W-:Y:S02]  /*3240*/  UISETP.NE.AND UP0, UPT, UR7, URZ, UPT ;  /* 0x0000003f0700728c */ /* 0x000fe4000bf05270 */
[----:B------:R-:W-:Y:S02]  /*3250*/  USHF.R.U32.HI UR9, URZ, 0x4, UR9 ;  /* 0x000000043f097899 */ /* 0x000fe40008011609 */
[----:B------:R-:W-:Y:S02]  /*3260*/  USHF.R.U32.HI UR10, URZ, 0x4, UR10 ;  /* 0x000000043f0a7899 */ /* 0x000fe4000801160a */
[----:B------:R-:W-:-:S02]  /*3270*/  USEL UR8, UR8, URZ, !UP0 ;  /* 0x0000003f08087287 */ /* 0x000fc4000c000000 */
[----:B------:R-:W-:Y:S02]  /*3280*/  ULOP3.LUT UR9, UR9, 0x3fff, URZ, 0xc0, !UPT ;  /* 0x00003fff09097892 */ /* 0x000fe4000f8ec03f */
[----:B------:R-:W-:Y:S02]  /*3290*/  ULOP3.LUT UR10, UR10, 0x3fff, URZ, 0xc0, !UPT ;  /* 0x00003fff0a0a7892 */ /* 0x000fe4000f8ec03f */
[----:B------:R-:W-:Y:S02]  /*32a0*/  UISETP.NE.U32.AND UP0, UPT, UR8, URZ, UPT ;  /* 0x0000003f0800728c */ /* 0x000fe4000bf05070 */
[----:B------:R-:W-:Y:S02]  /*32b0*/  ULOP3.LUT UR8, UR9, 0x10000, URZ, 0xfc, !UPT ;  /* 0x0001000009087892 */ /* 0x000fe4000f8efc3f */
[----:B------:R-:W-:Y:S02]  /*32c0*/  ULOP3.LUT UR10, UR10, 0x10000, URZ, 0xfc, !UPT ;  /* 0x000100000a0a7892 */ /* 0x000fe4000f8efc3f */
[----:B------:R-:W-:-:S02]  /*32d0*/  ULEA UR8, UR19, UR8, 0x8 ;  /* 0x0000000813087291 */ /* 0x000fc4000f8e403f */
[----:B------:R-:W-:Y:S01]  /*32e0*/  ULEA UR10, UR19, UR10, 0xa ;  /* 0x0000000a130a7291 */ /* 0x000fe2000f8e503f */
[----:B------:R-:W-:Y:S01]  /*32f0*/  UMOV UR9, 0x80000020 ;  /* 0x8000002000097882 */ /* 0x000fe20000000000 */
[----:B------:R-:W-:Y:S01]  /*3300*/  UMOV UR11, 0x80000020 ;  /* 0x80000020000b7882 */ /* 0x000fe20000000000 */
[----:B------:R-:W-:-:S06]  /*3310*/  UIADD3 UR6, UR6, 0x2, URZ ;  /* 0x0000000206067890 */ /* 0x000fcc000fffe03f */
[----:B------:R-:W-:Y:S01]  /*3320*/  QGMMA.64x256x32.F32.E4M3.E4M3 R24, gdesc[UR8], R24, UP0 ;  /* 0x03e00000081879f3 */ /* 0x000fe2000bf00818 */
[----:B------:R-:W-:Y:S02]  /*3330*/  UIADD3 UR8, UR8, 0x2, URZ ;  /* 0x0000000208087890 */ /* 0x000fe4000fffe03f */
[----:B------:R-:W-:Y:S01]  /*3340*/  UIADD3 UR10, UR10, 0x2, URZ ;  /* 0x000000020a0a7890 */ /* 0x000fe2000fffe03f */
[----:B------:R-:W-:Y:S01]  /*3350*/  UMOV UR9, 0x80000020 ;  /* 0x8000002000097882 */ /* 0x000fe20000000000 */
[----:B------:R-:W-:Y:S01]  /*3360*/  UMOV UR11, 0x80000020 ;  /* 0x80000020000b7882 */ /* 0x000fe20000000000 */
[----:B------:R-:W-:-:S04]  /*3370*/  UISETP.NE.AND UP0, UPT, UR6, UR33, UPT ;  /* 0x000000210600728c */ /* 0x000fc8000bf05270 */
[----:B------:R-:W-:-:S06]  /*3380*/  USEL UR7, URZ, 0x1, UP0 ;  /* 0x000000013f077887 */ /* 0x000fcc0008000000 */
[----:B------:R-:W-:-:S12]  /*3390*/  ISETP.NE.AND P0, PT, RZ, UR7, PT ;  /* 0x00000007ff007c0c */ /* 0x000fd8000bf05270 */
[----:B------:R-:W-:Y:S03]  /*33a0*/  QGMMA.64x256x32.F32.E4M3.E4M3 R24, gdesc[UR8], R24, gsb0 ;  /* 0x03e00000081879f3 */ /* 0x000fe60008000818 */
[----:B------:R-:W-:Y:S02]  /*33b0*/  WARPGROUP.DEPBAR.LE gsb0, 0x1 ;  /* 0x00008000000079c5 */ /* 0x000fe40000010100 */
[----:B------:R-:W-:Y:S05]  /*33c0*/  @!P0 BRA `(.L_x_27) ;  /* 0x0000000c00788947 */ /* 0x000fea0003800000 */
[----:B------:R-:W-:Y:S02]  /*33d0*/  WARPGROUP.DEPBAR.LE gsb0, 0x0 ;  /* 0x00008000000079c5 */ /* 0x000fe40000010000 */
[----:B-----5:R-:W-:-:S01]  /*33e0*/  FADD R227, R24, R227 ;  /* 0x000000e318e37221 */ /* 0x020fc20000000000 */
[----:B------:R-:W-:Y:S01]  /*33f0*/  FADD R226, R25, R226 ;  /* 0x000000e219e27221 */ /* 0x000fe20000000000 */
[----:B------:R-:W-:-:S01]  /*3400*/  FADD R225, R26, R225 ;  /* 0x000000e11ae17221 */ /* 0x000fc20000000000 */
[----:B------:R-:W-:Y:S02]  /*3410*/  FADD R224, R27, R224 ;  /* 0x000000e01be07221 */ /* 0x000fe40000000000 */
[----:B------:R3:W-:Y:S01]  /*3420*/  STL [R1+0x98], R227 ;  /* 0x000098e301007387 */ /* 0x0007e20000100800 */
[----:B------:R-:W-:-:S01]  /*3430*/  FADD R223, R28, R223 ;  /* 0x000000df1cdf7221 */ /* 0x000fc20000000000 */
[----:B------:R-:W-:Y:S01]  /*3440*/  FADD R222, R29, R222 ;  /* 0x000000de1dde7221 */ /* 0x000fe20000000000 */
[----:B------:R-:W-:-:S01]  /*3450*/  FADD R221, R30, R221 ;  /* 0x000000dd1edd7221 */ /* 0x000fc20000000000 */
[----:B---3--:R-:W3:Y:S04]  /*3460*/  LDL.LU R227, [R1+0x2c] ;  /* 0x00002c0001e37983 */ /* 0x008ee80000300800 */
[----:B------:R4:W-:Y:S01]  /*3470*/  STL [R1+0x9c], R226 ;  /* 0x00009ce201007387 */ /* 0x0009e20000100800 */
[----:B------:R-:W-:-:S01]  /*3480*/  FADD R220, R31, R220 ;  /* 0x000000dc1fdc7221 */ /* 0x000fc20000000000 */
[----:B------:R-:W-:-:S02]  /*3490*/  FADD R219, R32, R219 ;  /* 0x000000db20db7221 */ /* 0x000fc40000000000 */
[----:B----4-:R-:W4:Y:S04]  /*34a0*/  LDL.LU R226, [R1+0x28] ;  /* 0x0000280001e27983 */ /* 0x010f280000300800 */
[----:B------:R0:W-:Y:S01]  /*34b0*/  STL [R1+0xa0], R225 ;  /* 0x0000a0e101007387 */ /* 0x0001e20000100800 */
[----:B------:R-:W-:-:S03]  /*34c0*/  FADD R218, R33, R218 ;  /* 0x000000da21da7221 */ /* 0x000fc60000000000 */
[----:B0-----:R-:W2:Y:S04]  /*34d0*/  LDL.LU R225, [R1+0x24] ;  /* 0x0000240001e17983 */ /* 0x001ea80000300800 */
[----:B------:R0:W-:Y:S01]  /*34e0*/  STL [R1+0xa4], R224 ;  /* 0x0000a4e001007387 */ /* 0x0001e20000100800 */
[----:B------:R-:W-:-:S03]  /*34f0*/  FADD R217, R34, R217 ;  /* 0x000000d922d97221 */ /* 0x000fc60000000000 */
[----:B0-----:R-:W2:Y:S04]  /*3500*/  LDL.LU R224, [R1+0x20] ;  /* 0x0000200001e07983 */ /* 0x001ea80000300800 */
[----:B------:R0:W-:Y:S01]  /*3510*/  STL [R1+0xa8], R223 ;  /* 0x0000a8df01007387 */ /* 0x0001e20000100800 */
[----:B------:R-:W-:-:S03]  /*3520*/  FADD R216, R35, R216 ;  /* 0x000000d823d87221 */ /* 0x000fc60000000000 */
[----:B0-----:R-:W2:Y:S04]  /*3530*/  LDL.LU R223, [R1+0x1c] ;  /* 0x00001c0001df7983 */ /* 0x001ea80000300800 */
[----:B------:R0:W-:Y:S04]  /*3540*/  STL [R1+0xac], R222 ;  /* 0x0000acde01007387 */ /* 0x0001e80000100800 */
        /* <DEDUP_REMOVED lines=12> */
[----:B0-----:R-:W2:Y:S01]  /*3610*/  LDL.LU R216, [R1] ;  /* 0x0000000001d87983 */ /* 0x001ea20000300800 */
[----:B------:R-:W-:-:S01]  /*3620*/  FADD R215, R36, R215 ;  /* 0x000000d724d77221 */ /* 0x000fc20000000000 */
[----:B------:R-:W-:Y:S01]  /*3630*/  FADD R214, R37, R214 ;  /* 0x000000d625d67221 */ /* 0x000fe20000000000 */
[----:B------:R-:W-:-:S01]  /*3640*/  FADD R213, R38, R213 ;  /* 0x000000d526d57221 */ /* 0x000fc20000000000 */
[----:B------:R-:W-:Y:S01]  /*3650*/  FADD R212, R39, R212 ;  /* 0x000000d427d47221 */ /* 0x000fe20000000000 */
[----:B------:R-:W-:-:S01]  /*3660*/  FADD R211, R40, R211 ;  /* 0x000000d328d37221 */ /* 0x000fc20000000000 */
[----:B------:R-:W-:Y:S01]  /*3670*/  STL [R1+0xc8], R215 ;  /* 0x0000c8d701007387 */ /* 0x000fe20000100800 */
        /* <DEDUP_REMOVED lines=15> */
[----:B------:R0:W-:Y:S01]  /*3770*/  STL [R1+0xd8], R211 ;  /* 0x0000d8d301007387 */ /* 0x0001e20000100800 */
[----:B------:R-:W-:-:S01]  /*3780*/  FADD R198, R53, R198 ;  /* 0x000000c635c67221 */ /* 0x000fc20000000000 */
[----:B------:R-:W-:Y:S01]  /*3790*/  FADD R197, R54, R197 ;  /* 0x000000c536c57221 */ /* 0x000fe20000000000 */
        /* <DEDUP_REMOVED lines=68> */
[----:B---3--:R-:W-:-:S01]  /*3be0*/  FADD R227, R134, R227 ;  /* 0x000000e386e37221 */ /* 0x008fc20000000000 */
[----:B----4-:R-:W-:Y:S01]  /*3bf0*/  FADD R226, R133, R226 ;  /* 0x000000e285e27221 */ /* 0x010fe20000000000 */
[----:B--2---:R-:W-:-:S01]  /*3c00*/  FADD R225, R132, R225 ;  /* 0x000000e184e17221 */ /* 0x004fc20000000000 */
        /* <DEDUP_REMOVED lines=8> */
[----:B------:R-:W-:-:S05]  /*3c90*/  FADD R216, R123, R216 ;  /* 0x000000d87bd87221 */ /* 0x000fca0000000000 */
[----:B------:R2:W-:Y:S04]  /*3ca0*/  STL [R1], R216 ;  /* 0x000000d801007387 */ /* 0x0005e80000100800 */
[----:B------:R3:W-:Y:S04]  /*3cb0*/  STL [R1+0x4], R217 ;  /* 0x000004d901007387 */ /* 0x0007e80000100800 */
[----:B------:R4:W-:Y:S04]  /*3cc0*/  STL [R1+0x8], R218 ;  /* 0x000008da01007387 */ /* 0x0009e80000100800 */
[----:B------:R1:W-:Y:S04]  /*3cd0*/  STL [R1+0xc], R219 ;  /* 0x00000cdb01007387 */ /* 0x0003e80000100800 */
[----:B------:R1:W-:Y:S04]  /*3ce0*/  STL [R1+0x10], R220 ;  /* 0x000010dc01007387 */ /* 0x0003e80000100800 */
[----:B------:R1:W-:Y:S04]  /*3cf0*/  STL [R1+0x14], R221 ;  /* 0x000014dd01007387 */ /* 0x0003e80000100800 */
[----:B------:R1:W-:Y:S04]  /*3d00*/  STL [R1+0x18], R222 ;  /* 0x000018de01007387 */ /* 0x0003e80000100800 */
[----:B------:R1:W-:Y:S04]  /*3d10*/  STL [R1+0x1c], R223 ;  /* 0x00001cdf01007387 */ /* 0x0003e80000100800 */
[----:B------:R1:W-:Y:S04]  /*3d20*/  STL [R1+0x20], R224 ;  /* 0x000020e001007387 */ /* 0x0003e80000100800 */
[----:B0-----:R-:W4:Y:S04]  /*3d30*/  LDL.LU R211, [R1+0x30] ;  /* 0x0000300001d37983 */ /* 0x001f280000300800 */
[----:B------:R0:W-:Y:S04]  /*3d40*/  STL [R1+0x24], R225 ;  /* 0x000024e101007387 */ /* 0x0001e80000100800 */
[----:B------:R-:W4:Y:S04]  /*3d50*/  LDL.LU R212, [R1+0x34] ;  /* 0x0000340001d47983 */ /* 0x000f280000300800 */
[----:B------:R0:W-:Y:S04]  /*3d60*/  STL [R1+0x28], R226 ;  /* 0x000028e201007387 */ /* 0x0001e80000100800 */
[----:B------:R-:W4:Y:S04]  /*3d70*/  LDL.LU R213, [R1+0x38] ;  /* 0x0000380001d57983 */ /* 0x000f280000300800 */
[----:B------:R0:W-:Y:S04]  /*3d80*/  STL [R1+0x2c], R227 ;  /* 0x00002ce301007387 */ /* 0x0001e80000100800 */
[----:B------:R-:W4:Y:S04]  /*3d90*/  LDL.LU R214, [R1+0x3c] ;  /* 0x00003c0001d67983 */ /* 0x000f280000300800 */
[----:B------:R-:W4:Y:S04]  /*3da0*/  LDL.LU R215, [R1+0x40] ;  /* 0x0000400001d77983 */ /* 0x000f280000300800 */
[----:B--2---:R-:W2:Y:S04]  /*3db0*/  LDL.LU R216, [R1+0x44] ;  /* 0x0000440001d87983 */ /* 0x004ea80000300800 */
[----:B---3--:R-:W3:Y:S04]  /*3dc0*/  LDL.LU R217, [R1+0x48] ;  /* 0x0000480001d97983 */ /* 0x008ee80000300800 */
[----:B----4-:R-:W4:Y:S04]  /*3dd0*/  LDL.LU R218, [R1+0x4c] ;  /* 0x00004c0001da7983 */ /* 0x010f280000300800 */
[----:B-1----:R-:W4:Y:S04]  /*3de0*/  LDL.LU R219, [R1+0x50] ;  /* 0x0000500001db7983 */ /* 0x002f280000300800 */
[----:B------:R-:W4:Y:S04]  /*3df0*/  LDL.LU R220, [R1+0x54] ;  /* 0x0000540001dc7983 */ /* 0x000f280000300800 */
[----:B------:R-:W4:Y:S04]  /*3e00*/  LDL.LU R221, [R1+0x58] ;  /* 0x0000580001dd7983 */ /* 0x000f280000300800 */
[----:B------:R-:W4:Y:S04]  /*3e10*/  LDL.LU R222, [R1+0x5c] ;  /* 0x00005c0001de7983 */ /* 0x000f280000300800 */
[----:B------:R-:W4:Y:S04]  /*3e20*/  LDL.LU R223, [R1+0x60] ;  /* 0x0000600001df7983 */ /* 0x000f280000300800 */
[----:B------:R-:W4:Y:S04]  /*3e30*/  LDL.LU R224, [R1+0x64] ;  /* 0x0000640001e07983 */ /* 0x000f280000300800 */
[----:B0-----:R-:W4:Y:S04]  /*3e40*/  LDL.LU R225, [R1+0x68] ;  /* 0x0000680001e17983 */ /* 0x001f280000300800 */
[----:B------:R-:W4:Y:S04]  /*3e50*/  LDL.LU R226, [R1+0x6c] ;  /* 0x00006c0001e27983 */ /* 0x000f280000300800 */
[----:B------:R-:W4:Y:S01]  /*3e60*/  LDL.LU R227, [R1+0x70] ;  /* 0x0000700001e37983 */ /* 0x000f220000300800 */
[----:B------:R-:W-:-:S05]  /*3e70*/  FADD R211, R135, R211 ;  /* 0x000000d387d37221 */ /* 0x000fca0000000000 */
[----:B------:R0:W-:Y:S01]  /*3e80*/  STL [R1+0x30], R211 ;  /* 0x000030d301007387 */ /* 0x0001e20000100800 */
[----:B------:R-:W-:-:S03]  /*3e90*/  FADD R212, R136, R212 ;  /* 0x000000d488d47221 */ /* 0x000fc60000000000 */
[----:B0-----:R0:W5:Y:S01]  /*3ea0*/  LDL.LU R211, [R1+0xd8] ;  /* 0x0000d80001d37983 */ /* 0x0011620000300800 */
[----:B------:R-:W-:-:S03]  /*3eb0*/  FADD R213, R137, R213 ;  /* 0x000000d589d57221 */ /* 0x000fc60000000000 */
[----:B------:R1:W-:Y:S01]  /*3ec0*/  STL [R1+0x34], R212 ;  /* 0x000034d401007387 */ /* 0x0003e20000100800 */
[----:B------:R-:W-:-:S01]  /*3ed0*/  FADD R214, R138, R214 ;  /* 0x000000d68ad67221 */ /* 0x000fc20000000000 */
[----:B------:R-:W-:Y:S02]  /*3ee0*/  FADD R215, R139, R215 ;  /* 0x000000d78bd77221 */ /* 0x000fe40000000000 */
[----:B-1----:R0:W5:Y:S01]  /*3ef0*/  LDL.LU R212, [R1+0xd4] ;  /* 0x0000d40001d47983 */ /* 0x0021620000300800 */
[----:B--2---:R-:W-:-:S03]  /*3f00*/  FADD R216, R140, R216 ;  /* 0x000000d88cd87221 */ /* 0x004fc60000000000 */
[----:B------:R1:W-:Y:S01]  /*3f10*/  STL [R1+0x38], R213 ;  /* 0x000038d501007387 */ /* 0x0003e20000100800 */
[----:B---3--:R-:W-:-:S03]  /*3f20*/  FADD R217, R141, R217 ;  /* 0x000000d98dd97221 */ /* 0x008fc60000000000 */
[----:B-1----:R0:W5:Y:S01]  /*3f30*/  LDL.LU R213, [R1+0xd0] ;  /* 0x0000d00001d57983 */ /* 0x0021620000300800 */
[----:B----4-:R-:W-:-:S03]  /*3f40*/  FADD R218, R142, R218 ;  /* 0x000000da8eda7221 */ /* 0x010fc60000000000 */
[----:B------:R1:W-:Y:S01]  /*3f50*/  STL [R1+0x3c], R214 ;  /* 0x00003cd601007387 */ /* 0x0003e20000100800 */
[----:B------:R-:W-:-:S01]  /*3f60*/  FADD R219, R143, R219 ;  /* 0x000000db8fdb7221 */ /* 0x000fc20000000000 */
[----:B------:R-:W-:Y:S02]  /*3f70*/  FADD R220, R144, R220 ;  /* 0x000000dc90dc7221 */ /* 0x000fe40000000000 */
[----:B-1----:R0:W5:Y:S04]  /*3f80*/  LDL.LU R214, [R1+0xcc] ;  /* 0x0000cc0001d67983 */ /* 0x0021680000300800 */
[----:B------:R1:W-:Y:S01]  /*3f90*/  STL [R1+0x40], R215 ;  /* 0x000040d701007387 */ /* 0x0003e20000100800 */
[----:B------:R-:W-:-:S01]  /*3fa0*/  FADD R221, R145, R221 ;  /* 0x000000dd91dd7221 */ /* 0x000fc20000000000 */
[----:B------:R-:W-:-:S02]  /*3fb0*/  FADD R222, R146, R222 ;  /* 0x000000de92de7221 */ /* 0x000fc40000000000 */
[----:B-1----:R0:W5:Y:S04]  /*3fc0*/  LDL.LU R215, [R1+0xc8] ;  /* 0x0000c80001d77983 */ /* 0x0021680000300800 */
[----:B------:R1:W-:Y:S01]  /*3fd0*/  STL [R1+0x44], R216 ;  /* 0x000044d801007387 */ /* 0x0003e20000100800 */
[----:B------:R-:W-:-:S03]  /*3fe0*/  FADD R223, R147, R223 ;  /* 0x000000df93df7221 */ /* 0x000fc60000000000 */
        /* <DEDUP_REMOVED lines=13> */
[----:B------:R1:W-:Y:S04]  /*40c0*/  STL [R1+0x58], R221 ;  /* 0x000058dd01007387 */ /* 0x0003e80000100800 */
        /* <DEDUP_REMOVED lines=12> */
[----:B-1----:R0:W5:Y:S01]  /*4190*/  LDL.LU R227, [R1+0x98] ;  /* 0x0000980001e37983 */ /* 0x0021620000300800 */
[----:B------:R-:W-:-:S05]  /*41a0*/  UMOV UR6, URZ ;  /* 0x0000003f00067c82 */ /* 0x000fca0008000000 */
.L_x_27:
[----:B------:R-:W-:Y:S05]  /*41b0*/  @!P1 BRA `(.L_x_28) ;  /* 0x0000000000049947 */ /* 0x000fea0003800000 */
[----:B------:R-:W-:Y:S01]  /*41c0*/  BPT.TRAP 0x1 ;  /* 0x000000040000795c */ /* 0x000fe20000300000 */
.L_x_28:
[----:B------:R-:W-:Y:S02]  /*41d0*/  UISETP.GT.U32.AND UP0, UPT, UR13, 0x1, UPT ;  /* 0x000000010d00788c */ /* 0x000fe4000bf04070 */
[----:B------:R-:W-:-:S04]  /*41e0*/  ULEA UR8, UR32, UR12, 0x3 ;  /* 0x0000000c20087291 */ /* 0x000fc8000f8e183f */
[----:B------:R-:W-:Y:S01]  /*41f0*/  UIADD3 UR8, UR8, 0x30, URZ ;  /* 0x0000003008087890 */ /* 0x000fe2000fffe03f */
[----:B------:R-:W-:-:S03]  /*4200*/  PLOP3.LUT P0, PT, PT, PT, UP0, 0x80, 0x0 ;  /* 0x000000000000781c */ /* 0x000fc60003f0f008 */
[----:B------:R-:W-:-:S09]  /*4210*/  UPRMT UR8, URZ, 0x654, UR8 ;  /* 0x000006543f087896 */ /* 0x000fd20008000008 */
[----:B------:R-:W-:Y:S01]  /*4220*/  SYNCS.ARRIVE.TRANS64.RED.A1T0 RZ, [UR8], RZ ;  /* 0x000000ffffff79a7 */ /* 0x000fe20008100408 */
[----:B------:R-:W-:Y:S05]  /*4230*/  @P0 BRA `(.L_x_29) ;  /* 0x0000000000040947 */ /* 0x000fea0003800000 */
[----:B------:R-:W-:Y:S01]  /*4240*/  BPT.TRAP 0x1 ;  /* 0x000000040000795c */ /* 0x000fe20000300000 */
.L_x_29:
[----:B------:R-:W-:Y:S02]  /*4250*/  UISETP.GT.AND UP2, UPT, UR31, 0x1, UPT ;  /* 0x000000011f00788c */ /* 0x000fe4000bf44270 */
[----:B------:R-:W-:Y:S02]  /*4260*/  UIADD3 UR19, UR19, 0x1, URZ ;  /* 0x0000000113137890 */ /* 0x000fe4000fffe03f */
[----:B------:R-:W-:Y:S02]  /*4270*/  UIADD3 UR32, UR32, 0x1, URZ ;  /* 0x0000000120207890 */ /* 0x000fe4000fffe03f */
[----:B------:R-:W-:Y:S01]  /*4280*/  PLOP3.LUT P0, PT, PT, PT, UP2, 0x80, 0x0 ;  /* 0x000000000000781c */ /* 0x000fe20003f0f028 */
[----:B------:R-:W-:Y:S02]  /*4290*/  UISETP.NE.AND UP0, UPT, UR19, 0x6, UPT ;  /* 0x000000061300788c */ /* 0x000fe4000bf05270 */
[----:B------:R-:W-:Y:S02]  /*42a0*/  UISETP.NE.AND UP1, UPT, UR32, 0x6, UPT ;  /* 0x000000062000788c */ /* 0x000fe4000bf25270 */
[----:B------:R-:W-:-:S02]  /*42b0*/  USEL UR8, URZ, 0x1, UP0 ;  /* 0x000000013f087887 */ /* 0x000fc40008000000 */
[----:B------:R-:W-:Y:S02]  /*42c0*/  UIADD3 UR31, UR31, -0x1, URZ ;  /* 0xffffffff1f1f7890 */ /* 0x000fe4000fffe03f */
[----:B------:R-:W-:Y:S02]  /*42d0*/  USEL UR19, UR19, URZ, UP0 ;  /* 0x0000003f13137287 */ /* 0x000fe40008000000 */
[----:B------:R-:W-:Y:S01]  /*42e0*/  LOP3.LUT R228, R228, UR8, RZ, 0x3c, !PT ;  /* 0x00000008e4e47c12 */ /* 0x000fe2000f8e3cff */
[----:B------:R-:W-:Y:S01]  /*42f0*/  USEL UR32, UR32, URZ, UP1 ;  /* 0x0000003f20207287 */ /* 0x000fe20008800000 */
[----:B------:R-:W-:Y:S01]  /*4300*/  UMOV UR8, 0x1 ;  /* 0x0000000100087882 */ /* 0x000fe20000000000 */
[----:B------:R-:W-:Y:S10]  /*4310*/  @P0 BRA `(.L_x_30) ;  /* 0xffffffec008c0947 */ /* 0x000ff4000383ffff */
.L_x_22:
[----:B------:R-:W-:-:S04]  /*4320*/  UISETP.NE.AND UP0, UPT, UR6, URZ, UPT ;  /* 0x0000003f0600728c */ /* 0x000fc8000bf05270 */
[----:B------:R-:W-:-:S06]  /*4330*/  USEL UR6, URZ, 0x1, !UP0 ;  /* 0x000000013f067887 */ /* 0x000fcc000c000000 */
[----:B------:R-:W-:-:S13]  /*4340*/  ISETP.NE.AND P0, PT, RZ, UR6, PT ;  /* 0x00000006ff007c0c */ /* 0x000fda000bf05270 */
[----:B------:R-:W-:Y:S05]  /*4350*/  @!P0 BRA `(.L_x_31) ;  /* 0x0000000c00d48947 */ /* 0x000fea0003800000 */
[----:B------:R-:W-:Y:S02]  /*4360*/  WARPGROUP.DEPBAR.LE gsb0, 0x0 ;  /* 0x00008000000079c5 */ /* 0x000fe40000010000 */
[----:B-----5:R-:W-:-:S05]  /*4370*/  FADD R227, R24, R227 ;  /* 0x000000e318e37221 */ /* 0x020fca0000000000 */
[----:B------:R3:W-:Y:S04]  /*4380*/  STL [R1+0x98], R227 ;  /* 0x000098e301007387 */ /* 0x0007e80000100800 */
[----:B---3--:R-:W3:Y:S04]  /*4390*/  LDL.LU R227, [R1+0x70] ;  /* 0x0000700001e37983 */ /* 0x008ee80000300800 */
[----:B---3--:R3:W-:Y:S04]  /*43a0*/  STL [R1+0x9c], R227 ;  /* 0x00009ce301007387 */ /* 0x0087e80000100800 */
        /* <DEDUP_REMOVED lines=54> */
[----:B---3--:R-:W3:Y:S01]  /*4710*/  LDL.LU R227, [R1] ;  /* 0x0000000001e37983 */ /* 0x008ee20000300800 */
[----:B------:R-:W-:Y:S01]  /*4720*/  FADD R226, R25, R226 ;  /* 0x000000e219e27221 */ /* 0x000fe20000000000 */
        /* <DEDUP_REMOVED lines=97> */
[----:B---3--:R-:W-:-:S05]  /*4d40*/  FADD R227, R123, R227 ;  /* 0x000000e37be37221 */ /* 0x008fca0000000000 */
[----:B------:R3:W-:Y:S04]  /*4d50*/  STL [R1], R227 ;  /* 0x000000e301007387 */ /* 0x0007e80000100800 */
[----:B---3--:R-:W3:Y:S02]  /*4d60*/  LDL.LU R227, [R1+0x108] ;  /* 0x0001080001e37983 */ /* 0x008ee40000300800 */
[----:B---3--:R-:W-:-:S05]  /*4d70*/  FADD R227, R124, R227 ;  /* 0x000000e37ce37221 */ /* 0x008fca0000000000 */
[----:B------:R3:W-:Y:S04]  /*4d80*/  STL [R1+0x4], R227 ;  /* 0x000004e301007387 */ /* 0x0007e80000100800 */
        /* <DEDUP_REMOVED lines=81> */
[----:B---3--:R3:W5:Y:S02]  /*52a0*/  LDL.LU R227, [R1+0x98] ;  /* 0x0000980001e37983 */ /* 0x0087640000300800 */
.L_x_31:
[----:B------:R-:W-:-:S04]  /*52b0*/  IMAD.U32 R228, RZ, RZ, UR30 ;  /* 0x0000001effe47e24 */ /* 0x000fc8000f8e00ff */
[----:B------:R4:W-:Y:S01]  /*52c0*/  SYNCS.ARRIVE.TRANS64.A1T0 RZ, [R228+UR28], RZ ;  /* 0x000000ffe4ff79a7 */ /* 0x0009e2000810001c */
[----:B------:R-:W-:Y:S02]  /*52d0*/  WARPGROUP.DEPBAR.LE gsb0, 0x0 ;  /* 0x00008000000079c5 */ /* 0x000fe40000010000 */
[----:B------:R-:W0:Y:S02]  /*52e0*/  LDC R24, c[0x0][0x28c] ;  /* 0x0000a300ff187b82 */ /* 0x000e240000000800 */
[----:B0-----:R-:W-:-:S13]  /*52f0*/  ISETP.GE.AND P0, PT, R24, 0x1, PT ;  /* 0x000000011800780c */ /* 0x001fda0003f06270 */
[----:B----4-:R-:W-:Y:S05]  /*5300*/  @!P0 BRA `(.L_x_32) ;  /* 0x0000000000408947 */ /* 0x010fea0003800000 */
[----:B------:R-:W-:-:S06]  /*5310*/  UISETP.NE.AND UP0, UPT, UR26, 0x3, UPT ;  /* 0x000000031a00788c */ /* 0x000fcc000bf05270 */
[----:B------:R-:W-:-:S13]  /*5320*/  PLOP3.LUT P0, PT, PT, PT, UP0, 0x80, 0x0 ;  /* 0x000000000000781c */ /* 0x000fda0003f0f008 */
[----:B------:R-:W-:Y:S05]  /*5330*/  @!P0 BRA `(.L_x_33) ;  /* 0x0000000000048947 */ /* 0x000fea0003800000 */
[----:B------:R-:W-:Y:S01]  /*5340*/  BPT.TRAP 0x1 ;  /* 0x000000040000795c */ /* 0x000fe20000300000 */
.L_x_33:
[----:B------:R-:W-:Y:S02]  /*5350*/  UIADD3 UR8, UR16, UR5, URZ ;  /* 0x0000000510087290 */ /* 0x000fe4000fffe03f */
[----:B------:R-:W-:Y:S02]  /*5360*/  UISETP.GT.U32.AND UP0, UPT, UR13, 0x1, UPT ;  /* 0x000000010d00788c */ /* 0x000fe4000bf04070 */
[----:B------:R-:W-:-:S04]  /*5370*/  UIMAD.WIDE.U32 UR6, UR8, -0x55555555, URZ ;  /* 0xaaaaaaab080678a5 */ /* 0x000fc8000f8e003f */
[----:B------:R-:W-:Y:S01]  /*5380*/  USHF.R.U32.HI UR6, URZ, 0x2, UR7 ;  /* 0x000000023f067899 */ /* 0x000fe20008011607 */
[----:B------:R-:W-:-:S03]  /*5390*/  PLOP3.LUT P0, PT, PT, PT, UP0, 0x80, 0x0 ;  /* 0x000000000000781c */ /* 0x000fc60003f0f008 */
[----:B------:R-:W-:-:S04]  /*53a0*/  UIMAD UR8, UR6, -0x6, UR8 ;  /* 0xfffffffa060878a4 */ /* 0x000fc8000f8e0208 */
[----:B------:R-:W-:-:S04]  /*53b0*/  ULEA UR8, UR8, UR12, 0x3 ;  /* 0x0000000c08087291 */ /* 0x000fc8000f8e183f */
[----:B------:R-:W-:-:S04]  /*53c0*/  UIADD3 UR8, UR8, 0x30, URZ ;  /* 0x0000003008087890 */ /* 0x000fc8000fffe03f */
[----:B------:R-:W-:-:S09]  /*53d0*/  UPRMT UR8, URZ, 0x654, UR8 ;  /* 0x000006543f087896 */ /* 0x000fd20008000008 */
[----:B------:R-:W-:Y:S01]  /*53e0*/  SYNCS.ARRIVE.TRANS64.RED.A1T0 RZ, [UR8], RZ ;  /* 0x000000ffffff79a7 */ /* 0x000fe20008100408 */
[----:B------:R-:W-:Y:S05]  /*53f0*/  @P0 BRA `(.L_x_32) ;  /* 0x0000000000040947 */ /* 0x000fea0003800000 */
[----:B------:R-:W-:Y:S01]  /*5400*/  BPT.TRAP 0x1 ;  /* 0x000000040000795c */ /* 0x000fe20000300000 */
.L_x_32:
[----:B------:R-:W0:Y:S01]  /*5410*/  S2R R25, SR_TID.X ;  /* 0x0000000000197919 */ /* 0x000e220000002100 */
[----:B------:R-:W-:Y:S01]  /*5420*/  IMAD.U32 R24, RZ, RZ, UR29 ;  /* 0x0000001dff187e24 */ /* 0x000fe2000f8e00ff */
[----:B------:R-:W-:Y:S01]  /*5430*/  UIADD3 UR5, UR27, UR5, URZ ;  /* 0x000000051b057290 */ /* 0x000fe2000fffe03f */
[----:B------:R-:W4:Y:S01]  /*5440*/  LDC R35, c[0x0][0x288] ;  /* 0x0000a200ff237b82 */ /* 0x000f220000000800 */
[----:B------:R-:W-:Y:S02]  /*5450*/  UISETP.GE.U32.AND UP1, UPT, UR27, 0x6, UPT ;  /* 0x000000061b00788c */ /* 0x000fe4000bf26070 */
[----:B------:R-:W-:Y:S01]  /*5460*/  SHF.L.U32 R24, R24, 0x1f, RZ ;  /* 0x0000001f18187819 */ /* 0x000fe200000006ff */
[----:B------:R-:W-:Y:S02]  /*5470*/  UISETP.GT.U32.AND UP0, UPT, UR5, 0x5, UPT ;  /* 0x000000050500788c */ /* 0x000fe4000bf04070 */
[----:B------:R-:W-:Y:S01]  /*5480*/  UIMAD.WIDE.U32 UR6, UR5, -0x55555555, URZ ;  /* 0xaaaaaaab050678a5 */ /* 0x000fe2000f8e003f */
[----:B------:R-:W1:Y:S01]  /*5490*/  SYNCS.PHASECHK.TRANS64.TRYWAIT P0, [UR17+0x8], R24 ;  /* 0x00000818ff0075a7 */ /* 0x000e620008000151 */
[----:B------:R-:W-:-:S02]  /*54a0*/  UISETP.LT.U32.AND UP0, UPT, UR27, 0x6, UP0 ;  /* 0x000000061b00788c */ /* 0x000fc40008701070 */
[----:B------:R-:W-:Y:S02]  /*54b0*/  USHF.R.U32.HI UR6, URZ, 0x2, UR7 ;  /* 0x000000023f067899 */ /* 0x000fe40008011607 */
[----:B------:R-:W-:Y:S02]  /*54c0*/  USEL UR8, URZ, 0x1, !UP0 ;  /* 0x000000013f087887 */ /* 0x000fe4000c000000 */
[----:B------:R-:W-:Y:S02]  /*54d0*/  UIMAD UR5, UR6, -0x6, UR5 ;  /* 0xfffffffa060578a4 */ /* 0x000fe4000f8e0205 */
[----:B------:R-:W-:-:S04]  /*54e0*/  ULOP3.LUT UR4, UR4, UR8, URZ, 0x3c, !UPT ;  /* 0x0000000804047292 */ /* 0x000fc8000f8e3c3f */
[----:B------:R-:W-:Y:S01]  /*54f0*/  @UP1 ULOP3.LUT UR4, UR4, 0x1, UR6, 0x78, !UPT ;  /* 0x0000000104041892 */ /* 0x000fe2000f8e7806 */
[----:B0-----:R-:W-:-:S04]  /*5500*/  SHF.R.S32.HI R26, RZ, 0x1f, R25 ;  /* 0x0000001fff1a7819 */ /* 0x001fc80000011419 */
[----:B------:R-:W-:-:S04]  /*5510*/  LEA.HI R26, R26, R25, RZ, 0x7 ;  /* 0x000000191a1a7211 */ /* 0x000fc800078f38ff */
[----:B------:R-:W-:-:S05]  /*5520*/  LOP3.LUT R26, R26, 0xffffff80, RZ, 0xc0, !PT ;  /* 0xffffff801a1a7812 */ /* 0x000fca00078ec0ff */
[----:B------:R-:W-:-:S05]  /*5530*/  IMAD.IADD R26, R25, 0x1, -R26 ;  /* 0x00000001191a7824 */ /* 0x000fca00078e0a1a */
[----:B------:R-:W-:-:S04]  /*5540*/  SHF.R.S32.HI R25, RZ, 0x1f, R26 ;  /* 0x0000001fff197819 */ /* 0x000fc8000001141a */
[----:B------:R-:W-:-:S04]  /*5550*/  LEA.HI R25, R25, R26, RZ, 0x2 ;  /* 0x0000001a19197211 */ /* 0x000fc800078f10ff */
[----:B------:R-:W-:-:S05]  /*5560*/  LOP3.LUT R25, R25, 0xfffffffc, RZ, 0xc0, !PT ;  /* 0xfffffffc19197812 */ /* 0x000fca00078ec0ff */
[----:B------:R-:W-:-:S04]  /*5570*/  IMAD.IADD R40, R26, 0x1, -R25 ;  /* 0x000000011a287824 */ /* 0x000fc800078e0a19 */
[----:B------:R-:W-:Y:S01]  /*5580*/  IMAD.SHL.U32 R32, R40, 0x2, RZ ;  /* 0x0000000228207824 */ /* 0x000fe200078e00ff */
[----:B-1--4-:R-:W-:Y:S06]  /*5590*/  @!P0 BRA `(.L_x_34) ;  /* 0x000000a800c48947 */ /* 0x012fec0003800000 */
.L_x_322:
[----:B------:R1:W-:Y:S01]  /*55a0*/  STL [R1+0xa0], R3 ;  /* 0x0000a00301007387 */ /* 0x0003e20000100800 */
[----:B------:R-:W-:Y:S01]  /*55b0*/  ULDC.64 UR6, c[0x0][0x5d0] ;  /* 0x0001740000067ab9 */ /* 0x000fe20000000a00 */
[----:B------:R-:W-:Y:S01]  /*55c0*/  SHF.R.S32.HI R33, RZ, 0x1f, R32 ;  /* 0x0000001fff217819 */ /* 0x000fe20000011420 */
[----:B------:R-:W-:Y:S01]  /*55d0*/  ULDC UR8, c[0x0][0x284] ;  /* 0x0000a10000087ab9 */ /* 0x000fe20000000800 */
[----:B-1----:R-:W4:Y:S04]  /*55e0*/  LDL.LU R3, [R1+0x84] ;  /* 0x0000840001037983 */ /* 0x002f280000300800 */
[----:B------:R1:W-:Y:S04]  /*55f0*/  STL [R1+0x9c], R2 ;  /* 0x00009c0201007387 */ /* 0x0003e80000100800 */
[----:B-1----:R-:W2:Y:S04]  /*5600*/  LDL R2, [R1+0x80] ;  /* 0x0000800001027983 */ /* 0x002ea80000100800 */
[----:B-----5:R1:W-:Y:S04]  /*5610*/  STL [R1+0x98], R0 ;  /* 0x0000980001007387 */ /* 0x0203e80000100800 */
[----:B-1----:R-:W3:Y:S01]  /*5620*/  LDL R0, [R1+0x74] ;  /* 0x0000740001007983 */ /* 0x002ee20000100800 */
[----:B----4-:R-:W-:-:S03]  /*5630*/  IMAD.SHL.U32 R37, R3, 0x100, RZ ;  /* 0x0000010003257824 */ /* 0x010fc600078e00ff */
[----:B------:R1:W5:Y:S01]  /*5640*/  LDL.LU R3, [R1+0xa0] ;  /* 0x0000a00001037983 */ /* 0x0003620000300800 */
[----:B--2---:R-:W-:-:S03]  /*5650*/  IMAD.SHL.U32 R34, R2, 0x40, RZ ;  /* 0x0000004002227824 */ /* 0x004fc600078e00ff */
[----:B------:R1:W5:Y:S01]  /*5660*/  LDL.LU R2, [R1+0x9c] ;  /* 0x00009c0001027983 */ /* 0x0003620000300800 */
[----:B---3--:R-:W-:Y:S01]  /*5670*/  SHF.R.S32.HI R38, RZ, 0x1f, R0 ;  /* 0x0000001fff267819 */ /* 0x008fe20000011400 */
[----:B0-----:R-:W-:-:S04]  /*5680*/  IMAD.WIDE.U32 R24, R0, UR6, R32 ;  /* 0x0000000600187c25 */ /* 0x001fc8000f8e0020 */
[----:B------:R-:W-:-:S04]  /*5690*/  IMAD R26, R38, UR6, RZ ;  /* 0x00000006261a7c24 */ /* 0x000fc8000f8e02ff */
[----:B------:R-:W-:Y:S02]  /*56a0*/  IMAD R27, R0, UR7, R26 ;  /* 0x00000007001b7c24 */ /* 0x000fe4000f8e021a */
[----:B------:R1:W5:Y:S01]  /*56b0*/  LDL.LU R0, [R1+0x98] ;  /* 0x0000980001007983 */ /* 0x0003620000300800 */
[----:B------:R-:W-:-:S04]  /*56c0*/  ISETP.GE.AND P0, PT, R34, UR8, PT ;  /* 0x0000000822007c0c */ /* 0x000fc8000bf06270 */
[C---:B------:R-:W-:Y:S02]  /*56d0*/  ISETP.GE.OR P0, PT, R37.reuse, R35, P0 ;  /* 0x000000232500720c */ /* 0x040fe40000706670 */
[----:B------:R-:W-:Y:S02]  /*56e0*/  SHF.R.S32.HI R36, RZ, 0x1f, R37 ;  /* 0x0000001fff247819 */ /* 0x000fe40000011425 */
[----:B------:R-:W-:-:S04]  /*56f0*/  IADD3 R24, P1, R37, R24, RZ ;  /* 0x0000001825187210 */ /* 0x000fc80007f3e0ff */
[----:B------:R-:W-:-:S05]  /*5700*/  IADD3.X R25, R36, R25, R27, P1, !PT ;  /* 0x0000001924197210 */ /* 0x000fca0000ffe41b */
[----:B-1----:R-:W-:Y:S05]  /*5710*/  @P0 BRA `(.L_x_35) ;  /* 0x0000008c00d00947 */ /* 0x002fea0003800000 */
[----:B------:R0:W-:Y:S01]  /*5720*/  STL.64 [R1+0xa0], R4 ;  /* 0x0000a00401007387 */ /* 0x0001e20000100a00 */
[----:B------:R-:W1:Y:S01]  /*5730*/  LDC.64 R28, c[0x0][0x5c8] ;  /* 0x00017200ff1c7b82 */ /* 0x000e620000000a00 */
[----:B------:R-:W-:Y:S02]  /*5740*/  ULDC.64 UR6, c[0x0][0x5c0] ;  /* 0x0001700000067ab9 */ /* 0x000fe40000000a00 */
[----:B0-----:R-:W2:Y:S04]  /*5750*/  LDL.64 R4, [R1+0x88] ;  /* 0x0000880001047983 */ /* 0x001ea80000100a00 */
[----:B-----5:R0:W-:Y:S04]  /*5760*/  STL [R1+0x9c], R2 ;  /* 0x00009c0201007387 */ /* 0x0201e80000100800 */
[----:B0-----:R-:W2:Y:S04]  /*5770*/  LDL.LU R2, [R1+0x80] ;  /* 0x0000800001027983 */ /* 0x001ea80000300800 */
[----:B------:R0:W-:Y:S04]  /*5780*/  STL [R1+0x98], R0 ;  /* 0x0000980001007387 */ /* 0x0001e80000100800 */
[----:B0-----:R-:W3:Y:S01]  /*5790*/  LDL R0, [R1+0x90] ;  /* 0x0000900001007983 */ /* 0x001ee20000100800 */
[----:B--2---:R-:W-:-:S03]  /*57a0*/  IMAD.WIDE R30, R2, 0x40, R4 ;  /* 0x00000040021e7825 */ /* 0x004fc600078e0204 */
[----:B------:R0:W5:Y:S04]  /*57b0*/  LDL.LU.64 R4, [R1+0xa0] ;  /* 0x0000a00001047983 */ /* 0x0001680000300a00 */
[----:B------:R0:W5:Y:S01]  /*57c0*/  LDL.LU R2, [R1+0x9c] ;  /* 0x00009c0001027983 */ /* 0x0001620000300800 */
[-C--:B-1----:R-:W-:Y:S02]  /*57d0*/  IMAD R26, R31, R28.reuse, RZ ;  /* 0x0000001c1f1a7224 */ /* 0x082fe400078e02ff */
[----:B------:R-:W-:-:S04]  /*57e0*/  IMAD.WIDE.U32 R24, R30, R28, R24 ;  /* 0x0000001c1e187225 */ /* 0x000fc800078e0018 */
[----:B------:R-:W-:Y:S01]  /*57f0*/  IMAD R27, R30, R29, R26 ;  /* 0x0000001d1e1b7224 */ /* 0x000fe200078e021a */
[----:B------:R-:W-:Y:S01]  /*5800*/  LEA R26, P0, R28, R24, 0x3 ;  /* 0x000000181c1a7211 */ /* 0x000fe200078018ff */
[----:B---3--:R-:W-:Y:S01]  /*5810*/  IMAD.IADD R39, R0, 0x1, -R34 ;  /* 0x0000000100277824 */ /* 0x008fe200078e0a22 */
[----:B------:R-:W-:Y:S01]  /*5820*/  IADD3 R24, P1, R24, UR6, RZ ;  /* 0x0000000618187c10 */ /* 0x000fe2000ff3e0ff */
[----:B------:R0:W5:Y:S01]  /*5830*/  LDL.LU R0, [R1+0x98] ;  /* 0x0000980001007983 */ /* 0x0001620000300800 */
[----:B------:R-:W-:Y:S01]  /*5840*/  IMAD.IADD R27, R25, 0x1, R27 ;  /* 0x00000001191b7824 */ /* 0x000fe200078e021b */
[----:B------:R-:W-:-:S04]  /*5850*/  IADD3 R26, P3, R26, UR6, RZ ;  /* 0x000000061a1a7c10 */ /* 0x000fc8000ff7e0ff */
[----:B------:R-:W-:Y:S01]  /*5860*/  LEA.HI.X R29, R28, R27, R29, 0x3, P0 ;  /* 0x0000001b1c1d7211 */ /* 0x000fe200000f1c1d */
[----:B------:R-:W-:Y:S01]  /*5870*/  IMAD R28, R40, -0x2, R35 ;  /* 0xfffffffe281c7824 */ /* 0x000fe200078e0223 */
[----:B------:R-:W-:Y:S01]  /*5880*/  FSETP.NEU.AND P0, PT, RZ, UR25, PT ;  /* 0x00000019ff007c0b */ /* 0x000fe2000bf0d000 */
[----:B------:R-:W-:Y:S01]  /*5890*/  BSSY B0, `(.L_x_35) ;  /* 0x00008dc000007945 */ /* 0x000fe20003800000 */
[----:B------:R-:W-:Y:S02]  /*58a0*/  IADD3.X R25, R27, UR7, RZ, P1, !PT ;  /* 0x000000071b197c10 */ /* 0x000fe40008ffe4ff */
[----:B------:R-:W-:Y:S01]  /*58b0*/  IADD3.X R27, R29, UR7, RZ, P3, !PT ;  /* 0x000000071d1b7c10 */ /* 0x000fe20009ffe4ff */
[----:B------:R-:W-:-:S08]  /*58c0*/  IMAD.IADD R34, R28, 0x1, -R37 ;  /* 0x000000011c227824 */ /* 0x000fd000078e0a25 */
[----:B0-----:R-:W-:Y:S05]  /*58d0*/  @!P0 BRA `(.L_x_36) ;  /* 0x0000006800e08947 */ /* 0x001fea0003800000 */
[----:B-----5:R0:W-:Y:S01]  /*58e0*/  STL [R1+0x98], R0 ;  /* 0x0000980001007387 */ /* 0x0201e20000100800 */
[----:B------:R-:W-:Y:S01]  /*58f0*/  ULDC.64 UR6, c[0x0][0x5b8] ;  /* 0x00016e0000067ab9 */ /* 0x000fe20000000a00 */
[----:B------:R-:W-:Y:S02]  /*5900*/  ULDC.64 UR8, c[0x0][0x5a8] ;  /* 0x00016a0000087ab9 */ /* 0x000fe40000000a00 */
[----:B0-----:R-:W2:Y:S01]  /*5910*/  LDL.LU R0, [R1+0x74] ;  /* 0x0000740001007983 */ /* 0x001ea20000300800 */
[----:B------:R-:W-:Y:S01]  /*5920*/  IMAD R28, R38, UR6, RZ ;  /* 0x00000006261c7c24 */ /* 0x000fe2000f8e02ff */
[----:B------:R-:W-:Y:S01]  /*5930*/  BSSY B1, `(.L_x_37) ;  /* 0x0000011000017945 */ /* 0x000fe20003800000 */
[----:B--2---:R-:W-:-:S04]  /*5940*/  IMAD.WIDE.U32 R32, R0, UR6, R32 ;  /* 0x0000000600207c25 */ /* 0x004fc8000f8e0020 */
[----:B------:R-:W-:Y:S01]  /*5950*/  IMAD R29, R0, UR7, R28 ;  /* 0x00000007001d7c24 */ /* 0x000fe2000f8e021c */
[----:B------:R-:W-:Y:S01]  /*5960*/  IADD3 R32, P0, R37, R32, RZ ;  /* 0x0000002025207210 */ /* 0x000fe20007f1e0ff */
[----:B------:R0:W5:Y:S01]  /*5970*/  LDL.LU R0, [R1+0x98] ;  /* 0x0000980001007983 */ /* 0x0001620000300800 */
[----:B------:R-:W-:Y:S02]  /*5980*/  ULDC.64 UR6, c[0x0][0x5b0] ;  /* 0x00016c0000067ab9 */ /* 0x000fe40000000a00 */
[----:B------:R-:W-:Y:S01]  /*5990*/  IADD3.X R33, R36, R33, R29, P0, !PT ;  /* 0x0000002124217210 */ /* 0x000fe200007fe41d */
[----:B------:R-:W-:Y:S01]  /*59a0*/  IMAD R35, R31, UR6, RZ ;  /* 0x000000061f237c24 */ /* 0x000fe2000f8e02ff */
[----:B------:R-:W-:Y:S01]  /*59b0*/  ISETP.GE.AND P0, PT, R39, 0x1, PT ;  /* 0x000000012700780c */ /* 0x000fe20003f06270 */
[----:B------:R-:W-:-:S03]  /*59c0*/  IMAD.WIDE.U32 R28, R30, UR6, R32 ;  /* 0x000000061e1c7c25 */ /* 0x000fc6000f8e0020 */
[----:B------:R-:W-:Y:S01]  /*59d0*/  ISETP.LT.OR P4, PT, R34, 0x1, !P0 ;  /* 0x000000012200780c */ /* 0x000fe20004781670 */
[----:B------:R-:W-:Y:S01]  /*59e0*/  IMAD R35, R30, UR7, R35 ;  /* 0x000000071e237c24 */ /* 0x000fe2000f8e0223 */
[----:B------:R-:W-:-:S04]  /*59f0*/  IADD3 R28, P1, R28, UR8, RZ ;  /* 0x000000081c1c7c10 */ /* 0x000fc8000ff3e0ff */
[--C-:B------:R-:W-:Y:S02]  /*5a00*/  IADD3.X R29, R29, UR9, R35.reuse, P1, !PT ;  /* 0x000000091d1d7c10 */ /* 0x100fe40008ffe423 */
[----:B------:R-:W-:-:S05]  /*5a10*/  PRMT R35, RZ, 0x7610, R35 ;  /* 0x00007610ff237816 */ /* 0x000fca0000000023 */
[----:B0-----:R-:W-:Y:S05]  /*5a20*/  @P4 BRA `(.L_x_38) ;  /* 0x0000000000044947 */ /* 0x001fea0003800000 */
[----:B------:R0:W5:Y:S02]  /*5a30*/  LDG.E.U8 R35, desc[UR22][R28.64] ;  /* 0x000000161c237981 */ /* 0x000164000c1e1100 */
.L_x_38:
[----:B------:R-:W-:Y:S05]  /*5a40*/  BSYNC B1 ;  /* 0x0000000000017941 */ /* 0x000fea0003800000 */
.L_x_37:
[----:B-----5:R-:W-:Y:S01]  /*5a50*/  LOP3.LUT R35, R35, 0xff, RZ, 0xc0, !PT ;  /* 0x000000ff23237812 */ /* 0x020fe200078ec0ff */
[----:B------:R-:W-:Y:S01]  /*5a60*/  BSSY B1, `(.L_x_39) ;  /* 0x000000b000017945 */ /* 0x000fe20003800000 */
[----:B------:R-:W-:Y:S02]  /*5a70*/  ISETP.LT.OR P3, PT, R34, 0x2, !P0 ;  /* 0x000000022200780c */ /* 0x000fe40004761670 */
[----:B------:R-:W-:-:S05]  /*5a80*/  F2FP.F16.E4M3.UNPACK_B R35, R35 ;  /* 0x00000023ff23723e */ /* 0x000fca00020006ff */
[----:B------:R-:W-:-:S05]  /*5a90*/  HADD2.F32 R35, -RZ, R35.H0_H0 ;  /* 0x20000023ff237230 */ /* 0x000fca0000004100 */
[----:B------:R-:W-:Y:S01]  /*5aa0*/  FMUL R36, R35, UR25 ;  /* 0x0000001923247c20 */ /* 0x000fe20008400000 */
[----:B------:R-:W-:-:S03]  /*5ab0*/  PRMT R35, RZ, 0x7610, R35 ;  /* 0x00007610ff237816 */ /* 0x000fc60000000023 */
[----:B------:R-:W-:-:S05]  /*5ac0*/  FFMA R36, R227, UR24, R36 ;  /* 0x00000018e3247c23 */ /* 0x000fca0008000024 */
[----:B------:R-:W-:-:S05]  /*5ad0*/  F2FP.SATFINITE.E4M3.F32.PACK_AB_MERGE_C R37, RZ, R36, RZ ;  /* 0x00000024ff25723e */ /* 0x000fca00048070ff */
[----:B------:R1:W-:Y:S01]  /*5ae0*/  @!P4 STG.E.U8 desc[UR22][R24.64], R37 ;  /* 0x000000251800c986 */ /* 0x0003e2000c101116 */
[----:B------:R-:W-:Y:S05]  /*5af0*/  @P3 BRA `(.L_x_40) ;  /* 0x0000000000043947 */ /* 0x000fea0003800000 */
[----:B------:R2:W5:Y:S02]  /*5b00*/  LDG.E.U8 R35, desc[UR22][R28.64+0x1] ;  /* 0x000001161c237981 */ /* 0x000564000c1e1100 */
.L_x_40:
[----:B------:R-:W-:Y:S05]  /*5b10*/  BSYNC B1 ;  /* 0x0000000000017941 */ /* 0x000fea0003800000 */
.L_x_39:
[----:B-----5:R-:W-:Y:S01]  /*5b20*/  LOP3.LUT R35, R35, 0xff, RZ, 0xc0, !PT ;  /* 0x000000ff23237812 */ /* 0x020fe200078ec0ff */
[----:B------:R-:W-:Y:S01]  /*5b30*/  BSSY B1, `(.L_x_41) ;  /* 0x0000013000017945 */ /* 0x000fe20003800000 */
[----:B-1----:R-:W-:Y:S02]  /*5b40*/  IADD3 R37, P1, R30, 0x8, RZ ;  /* 0x000000081e257810 */ /* 0x002fe40007f3e0ff */
[----:B------:R-:W-:-:S03]  /*5b50*/  F2FP.F16.E4M3.UNPACK_B R35, R35 ;  /* 0x00000023ff23723e */ /* 0x000fc600020006ff */
[----:B------:R-:W-:Y:S01]  /*5b60*/  IMAD.X R30, RZ, RZ, R31, P1 ;  /* 0x000000ffff1e7224 */ /* 0x000fe200008e061f */
[----:B------:R-:W-:Y:S01]  /*5b70*/  ISETP.GE.AND P1, PT, R39, 0x9, PT ;  /* 0x000000092700780c */ /* 0x000fe20003f26270 */
[----:B------:R-:W-:Y:S02]  /*5b80*/  HADD2.F32 R35, -RZ, R35.H0_H0 ;  /* 0x20000023ff237230 */ /* 0x000fe40000004100 */
[----:B------:R-:W-:Y:S01]  /*5b90*/  IMAD R30, R30, UR6, RZ ;  /* 0x000000061e1e7c24 */ /* 0x000fe2000f8e02ff */
[----:B------:R-:W-:Y:S01]  /*5ba0*/  ISETP.LT.OR P5, PT, R34, 0x1, !P1 ;  /* 0x000000012200780c */ /* 0x000fe20004fa1670 */
[----:B------:R-:W-:-:S04]  /*5bb0*/  IMAD.WIDE.U32 R32, R37, UR6, R32 ;  /* 0x0000000625207c25 */ /* 0x000fc8000f8e0020 */
[----:B------:R-:W-:Y:S01]  /*5bc0*/  FMUL R35, R35, UR25 ;  /* 0x0000001923237c20 */ /* 0x000fe20008400000 */
[----:B------:R-:W-:-:S03]  /*5bd0*/  IMAD R37, R37, UR7, R30 ;  /* 0x0000000725257c24 */ /* 0x000fc6000f8e021e */
[----:B------:R-:W-:Y:S01]  /*5be0*/  FFMA R35, R226, UR24, R35 ;  /* 0x00000018e2237c23 */ /* 0x000fe20008000023 */
[----:B------:R-:W-:Y:S02]  /*5bf0*/  IADD3 R30, P4, R32, UR8, RZ ;  /* 0x00000008201e7c10 */ /* 0x000fe4000ff9e0ff */
[----:B------:R-:W-:Y:S02]  /*5c00*/  PRMT R32, RZ, 0x7610, R32 ;  /* 0x00007610ff207816 */ /* 0x000fe40000000020 */
[----:B------:R-:W-:Y:S02]  /*5c10*/  F2FP.SATFINITE.E4M3.F32.PACK_AB_MERGE_C R35, RZ, R35, RZ ;  /* 0x00000023ff23723e */ /* 0x000fe400048070ff */
[----:B------:R-:W-:-:S03]  /*5c20*/  IADD3.X R31, R33, UR9, R37, P4, !PT ;  /* 0x00000009211f7c10 */ /* 0x000fc6000a7fe425 */
[----:B------:R1:W-:Y:S01]  /*5c30*/  @!P3 STG.E.U8 desc[UR22][R24.64+0x1], R35 ;  /* 0x000001231800b986 */ /* 0x0003e2000c101116 */
[----:B------:R-:W-:Y:S05]  /*5c40*/  @P5 BRA `(.L_x_42) ;  /* 0x0000000000045947 */ /* 0x000fea0003800000 */
[----:B------:R3:W5:Y:S02]  /*5c50*/  LDG.E.U8 R32, desc[UR22][R30.64] ;  /* 0x000000161e207981 */ /* 0x000764000c1e1100 */
.L_x_42:
[----:B------:R-:W-:Y:S05]  /*5c60*/  BSYNC B1 ;  /* 0x0000000000017941 */ /* 0x000fea0003800000 */
.L_x_41:
[----:B-----5:R-:W-:Y:S01]  /*5c70*/  LOP3.LUT R32, R32, 0xff, RZ, 0xc0, !PT ;  /* 0x000000ff20207812 */ /* 0x020fe200078ec0ff */
[----:B------:R-:W-:Y:S01]  /*5c80*/  BSSY B1, `(.L_x_43) ;  /* 0x000000b000017945 */ /* 0x000fe20003800000 */
[----:B------:R-:W-:Y:S02]  /*5c90*/  ISETP.LT.OR P3, PT, R34, 0x2, !P1 ;  /* 0x000000022200780c */ /* 0x000fe40004f61670 */
[----:B------:R-:W-:-:S05]  /*5ca0*/  F2FP.F16.E4M3.UNPACK_B R32, R32 ;  /* 0x00000020ff20723e */ /* 0x000fca00020006ff */
[----:B------:R-:W-:-:S05]  /*5cb0*/  HADD2.F32 R32, -RZ, R32.H0_H0 ;  /* 0x20000020ff207230 */ /* 0x000fca0000004100 */
[----:B------:R-:W-:-:S04]  /*5cc0*/  FMUL R32, R32, UR25 ;  /* 0x0000001920207c20 */ /* 0x000fc80008400000 */
[----:B------:R-:W-:-:S05]  /*5cd0*/  FFMA R32, R225, UR24, R32 ;  /* 0x00000018e1207c23 */ /* 0x000fca0008000020 */
[----:B------:R-:W-:Y:S02]  /*5ce0*/  F2FP.SATFINITE.E4M3.F32.PACK_AB_MERGE_C R33, RZ, R32, RZ ;  /* 0x00000020ff21723e */ /* 0x000fe400048070ff */
[----:B------:R-:W-:-:S03]  /*5cf0*/  PRMT R32, RZ, 0x7610, R32 ;  /* 0x00007610ff207816 */ /* 0x000fc60000000020 */
[----:B------:R4:W-:Y:S01]  /*5d00*/  @!P5 STG.E.U8 desc[UR22][R26.64], R33 ;  /* 0x000000211a00d986 */ /* 0x0009e2000c101116 */
[----:B------:R-:W-:Y:S05]  /*5d10*/  @P3 BRA `(.L_x_44) ;  /* 0x0000000000043947 */ /* 0x000fea0003800000 */
[----:B------:R0:W5:Y:S02]  /*5d20*/  LDG.E.U8 R32, desc[UR22][R30.64+0x1] ;  /* 0x000001161e207981 */ /* 0x000164000c1e1100 */
.L_x_44:
[----:B------:R-:W-:Y:S05]  /*5d30*/  BSYNC B1 ;  /* 0x0000000000017941 */ /* 0x000fea0003800000 */
.L_x_43:
[----:B-----5:R-:W-:Y:S01]  /*5d40*/  LOP3.LUT R32, R32, 0xff, RZ, 0xc0, !PT ;  /* 0x000000ff20207812 */ /* 0x020fe200078ec0ff */
[----:B------:R-:W-:Y:S01]  /*5d50*/  BSSY B1, `(.L_x_45) ;  /* 0x000000b000017945 */ /* 0x000fe20003800000 */
[----:B------:R-:W-:Y:S02]  /*5d60*/  ISETP.LT.OR P4, PT, R34, 0x9, !P0 ;  /* 0x000000092200780c */ /* 0x000fe40004781670 */
[----:B------:R-:W-:-:S05]  /*5d70*/  F2FP.F16.E4M3.UNPACK_B R32, R32 ;  /* 0x00000020ff20723e */ /* 0x000fca00020006ff */
[----:B------:R-:W-:-:S05]  /*5d80*/  HADD2.F32 R32, -RZ, R32.H0_H0 ;  /* 0x20000020ff207230 */ /* 0x000fca0000004100 */
[----:B----4-:R-:W-:Y:S01]  /*5d90*/  FMUL R33, R32, UR25 ;  /* 0x0000001920217c20 */ /* 0x010fe20008400000 */
[----:B------:R-:W-:-:S03]  /*5da0*/  PRMT R32, RZ, 0x7610, R32 ;  /* 0x00007610ff207816 */ /* 0x000fc60000000020 */
[----:B------:R-:W-:-:S05]  /*5db0*/  FFMA R33, R224, UR24, R33 ;  /* 0x00000018e0217c23 */ /* 0x000fca0008000021 */
[----:B------:R-:W-:-:S05]  /*5dc0*/  F2FP.SATFINITE.E4M3.F32.PACK_AB_MERGE_C R33, RZ, R33, RZ ;  /* 0x00000021ff21723e */ /* 0x000fca00048070ff */
[----:B------:R4:W-:Y:S01]  /*5dd0*/  @!P3 STG.E.U8 desc[UR22][R26.64+0x1], R33 ;  /* 0x000001211a00b986 */ /* 0x0009e2000c101116 */
[----:B------:R-:W-:Y:S05]  /*5de0*/  @P4 BRA `(.L_x_46) ;  /* 0x0000000000044947 */ /* 0x000fea0003800000 */
[----:B------:R0:W5:Y:S02]  /*5df0*/  LDG.E.U8 R32, desc[UR22][R28.64+0x8] ;  /* 0x000008161c207981 */ /* 0x000164000c1e1100 */
.L_x_46:
[----:B------:R-:W-:Y:S05]  /*5e00*/  BSYNC B1 ;  /* 0x0000000000017941 */ /* 0x000fea0003800000 */
.L_x_45:
[----:B-----5:R-:W-:Y:S01]  /*5e10*/  LOP3.LUT R32, R32, 0xff, RZ, 0xc0, !PT ;  /* 0x000000ff20207812 */ /* 0x020fe200078ec0ff */
[----:B------:R-:W-:Y:S01]  /*5e20*/  BSSY B1, `(.L_x_47) ;  /* 0x000000b000017945 */ /* 0x000fe20003800000 */
[----:B------:R-:W-:Y:S02]  /*5e30*/  ISETP.LT.OR P3, PT, R34, 0xa, !P0 ;  /* 0x0000000a2200780c */ /* 0x000fe40004761670 */
[----:B------:R-:W-:-:S05]  /*5e40*/  F2FP.F16.E4M3.UNPACK_B R32, R32 ;  /* 0x00000020ff20723e */ /* 0x000fca00020006ff */
[----:B------:R-:W-:-:S05]  /*5e50*/  HADD2.F32 R32, -RZ, R32.H0_H0 ;  /* 0x20000020ff207230 */ /* 0x000fca0000004100 */
[----:B------:R-:W-:-:S04]  /*5e60*/  FMUL R32, R32, UR25 ;  /* 0x0000001920207c20 */ /* 0x000fc80008400000 */
[----:B------:R-:W-:-:S05]  /*5e70*/  FFMA R32, R223, UR24, R32 ;  /* 0x00000018df207c23 */ /* 0x000fca0008000020 */
[----:B----4-:R-:W-:Y:S02]  /*5e80*/  F2FP.SATFINITE.E4M3.F32.PACK_AB_MERGE_C R33, RZ, R32, RZ ;  /* 0x00000020ff21723e */ /* 0x010fe400048070ff */
[----:B------:R-:W-:-:S03]  /*5e90*/  PRMT R32, RZ, 0x7610, R32 ;  /* 0x00007610ff207816 */ /* 0x000fc60000000020 */
[----:B------:R4:W-:Y:S01]  /*5ea0*/  @!P4 STG.E.U8 desc[UR22][R24.64+0x8], R33 ;  /* 0x000008211800c986 */ /* 0x0009e2000c101116 */
[----:B------:R-:W-:Y:S05]  /*5eb0*/  @P3 BRA `(.L_x_48) ;  /* 0x0000000000043947 */ /* 0x000fea0003800000 */
[----:B------:R0:W5:Y:S02]  /*5ec0*/  LDG.E.U8 R32, desc[UR22][R28.64+0x9] ;  /* 0x000009161c207981 */ /* 0x000164000c1e1100 */
.L_x_48:
[----:B------:R-:W-:Y:S05]  /*5ed0*/  BSYNC B1 ;  /* 0x0000000000017941 */ /* 0x000fea0003800000 */
.L_x_47:
        /* <DEDUP_REMOVED lines=12> */
.L_x_50:
[----:B------:R-:W-:Y:S05]  /*5fa0*/  BSYNC B1 ;  /* 0x0000000000017941 */ /* 0x000fea0003800000 */
.L_x_49:
        /* <DEDUP_REMOVED lines=12> */
.L_x_52:
[----:B------:R-:W-:Y:S05]  /*6070*/  BSYNC B1 ;  /* 0x0000000000017941 */ /* 0x000fea0003800000 */
.L_x_51:
        /* <DEDUP_REMOVED lines=12> */
.L_x_54:
[----:B------:R-:W-:Y:S05]  /*6140*/  BSYNC B1 ;  /* 0x0000000000017941 */ /* 0x000fea0003800000 */
.L_x_53:
        /* <DEDUP_REMOVED lines=12> */
.L_x_56:
[----:B------:R-:W-:Y:S05]  /*6210*/  BSYNC B1 ;  /* 0x0000000000017941 */ /* 0x000fea0003800000 */
.L_x_55:
        /* <DEDUP_REMOVED lines=12> */
.L_x_58:
[----:B------:R-:W-:Y:S05]  /*62e0*/  BSYNC B1 ;  /* 0x0000000000017941 */ /* 0x000fea0003800000 */
.L_x_57:
        /* <DEDUP_REMOVED lines=12> */
.L_x_60:
[----:B------:R-:W-:Y:S05]  /*63b0*/  BSYNC B1 ;  /* 0x0000000000017941 */ /* 0x000fea0003800000 */
.L_x_59:
        /* <DEDUP_REMOVED lines=12> */
.L_x_62:
[----:B------:R-:W-:Y:S05]  /*6480*/  BSYNC B1 ;  /* 0x0000000000017941 */ /* 0x000fea0003800000 */
.L_x_61:
        /* <DEDUP_REMOVED lines=12> */
.L_x_64:
[----:B------:R-:W-:Y:S05]  /*6550*/  BSYNC B1 ;  /* 0x0000000000017941 */ /* 0x000fea0003800000 */
.L_x_63:
        /* <DEDUP_REMOVED lines=12> */
.L_x_66:
[----:B------:R-:W-:Y:S05]  /*6620*/  BSYNC B1 ;  /* 0x0000000000017941 */ /* 0x000fea0003800000 */
.L_x_65:
        /* <DEDUP_REMOVED lines=12> */
.L_x_68:
[----:B------:R-:W-:Y:S05]  /*66f0*/  BSYNC B1 ;  /* 0x0000000000017941 */ /* 0x000fea0003800000 */
.L_x_67:
        /* <DEDUP_REMOVED lines=12> */
.L_x_70:
[----:B------:R-:W-:Y:S05]  /*67c0*/  BSYNC B1 ;  /* 0x0000000000017941 */ /* 0x000fea0003800000 */
.L_x_69:
        /* <DEDUP_REMOVED lines=12> */
.L_x_72:
[----:B------:R-:W-:Y:S05]  /*6890*/  BSYNC B1 ;  /* 0x0000000000017941 */ /* 0x000fea0003800000 */
.L_x_71:
        /* <DEDUP_REMOVED lines=12> */
.L_x_74:
[----:B------:R-:W-:Y:S05]  /*6960*/  BSYNC B1 ;  /* 0x0000000000017941 */ /* 0x000fea0003800000 */
.L_x_73:
        /* <DEDUP_REMOVED lines=12> */
.L_x_76:
[----:B------:R-:W-:Y:S05]  /*6a30*/  BSYNC B1 ;  /* 0x0000000000017941 */ /* 0x000fea0003800000 */
.L_x_75:
        /* <DEDUP_REMOVED lines=12> */
.L_x_78:
[----:B------:R-:W-:Y:S05]  /*6b00*/  BSYNC B1 ;  /* 0x0000000000017941 */ /* 0x000fea0003800000 */
.L_x_77:
        /* <DEDUP_REMOVED lines=12> */
.L_x_80:
[----:B------:R-:W-:Y:S05]  /*6bd0*/  BSYNC B1 ;  /* 0x0000000000017941 */ /* 0x000fea0003800000 */
.L_x_79:
        /* <DEDUP_REMOVED lines=12> */
.L_x_82:
[----:B------:R-:W-:Y:S05]  /*6ca0*/  BSYNC B1 ;  /* 0x0000000000017941 */ /* 0x000fea0003800000 */
.L_x_81:
        /* <DEDUP_REMOVED lines=12> */
.L_x_84:
[----:B------:R-:W-:Y:S05]  /*6d70*/  BSYNC B1 ;  /* 0x0000000000017941 */ /* 0x000fea0003800000 */
.L_x_83:
        /* <DEDUP_REMOVED lines=12> */
.L_x_86:
[----:B------:R-:W-:Y:S05]  /*6e40*/  BSYNC B1 ;  /* 0x0000000000017941 */ /* 0x000fea0003800000 */
.L_x_85:
        /* <DEDUP_REMOVED lines=12> */
.L_x_88:
[----:B------:R-:W-:Y:S05]  /*6f10*/  BSYNC B1 ;  /* 0x0000000000017941 */ /* 0x000fea0003800000 */
.L_x_87:
        /* <DEDUP_REMOVED lines=12> */
.L_x_90:
[----:B------:R-:W-:Y:S05]  /*6fe0*/  BSYNC B1 ;  /* 0x0000000000017941 */ /* 0x000fea0003800000 */
.L_x_89:
        /* <DEDUP_REMOVED lines=12> */
.L_x_92:
[----:B------:R-:W-:Y:S05]  /*70b0*/  BSYNC B1 ;  /* 0x0000000000017941 */ /* 0x000fea0003800000 */
.L_x_91:
        /* <DEDUP_REMOVED lines=12> */
.L_x_94:
[----:B------:R-:W-:Y:S05]  /*7180*/  BSYNC B1 ;  /* 0x0000000000017941 */ /* 0x000fea0003800000 */
.L_x_93:
        /* <DEDUP_REMOVED lines=12> */
.L_x_96:
[----:B------:R-:W-:Y:S05]  /*7250*/  BSYNC B1 ;  /* 0x0000000000017941 */ /* 0x000fea0003800000 */
.L_x_95:
        /* <DEDUP_REMOVED lines=12> */
.L_x_98:
[----:B------:R-:W-:Y:S05]  /*7320*/  BSYNC B1 ;  /* 0x0000000000017941 */ /* 0x000fea0003800000 */
.L_x_97:
        /* <DEDUP_REMOVED lines=12> */
.L_x_100:
[----:B------:R-:W-:Y:S05]  /*73f0*/  BSYNC B1 ;  /* 0x0000000000017941 */ /* 0x000fea0003800000 */
.L_x_99:
        /* <DEDUP_REMOVED lines=12> */
.L_x_102:
[----:B------:R-:W-:Y:S05]  /*74c0*/  BSYNC B1 ;  /* 0x0000000000017941 */ /* 0x000fea0003800000 */
.L_x_101:
        /* <DEDUP_REMOVED lines=12> */
.L_x_104:
[----:B------:R-:W-:Y:S05]  /*7590*/  BSYNC B1 ;  /* 0x0000000000017941 */ /* 0x000fea0003800000 */
.L_x_103:
        /* <DEDUP_REMOVED lines=12> */
.L_x_106:
[----:B------:R-:W-:Y:S05]  /*7660*/  BSYNC B1 ;  /* 0x0000000000017941 */ /* 0x000fea0003800000 */
.L_x_105:
        /* <DEDUP_REMOVED lines=12> */
.L_x_108:
[----:B------:R-:W-:Y:S05]  /*7730*/  BSYNC B1 ;  /* 0x0000000000017941 */ /* 0x000fea0003800000 */
.L_x_107:
        /* <DEDUP_REMOVED lines=12> */
.L_x_110:
[----:B------:R-:W-:Y:S05]  /*7800*/  BSYNC B1 ;  /* 0x0000000000017941 */ /* 0x000fea0003800000 */
.L_x_109:
        /* <DEDUP_REMOVED lines=12> */
.L_x_112:
[----:B------:R-:W-:Y:S05]  /*78d0*/  BSYNC B1 ;  /* 0x0000000000017941 */ /* 0x000fea0003800000 */
.L_x_111:
        /* <DEDUP_REMOVED lines=12> */
.L_x_114:
[----:B------:R-:W-:Y:S05]  /*79a0*/  BSYNC B1 ;  /* 0x0000000000017941 */ /* 0x000fea0003800000 */
.L_x_113:
        /* <DEDUP_REMOVED lines=12> */
.L_x_116:
[----:B------:R-:W-:Y:S05]  /*7a70*/  BSYNC B1 ;  /* 0x0000000000017941 */ /* 0x000fea0003800000 */
.L_x_115:
        /* <DEDUP_REMOVED lines=12> */
.L_x_118:
[----:B------:R-:W-:Y:S05]  /*7b40*/  BSYNC B1 ;  /* 0x0000000000017941 */ /* 0x000fea0003800000 */
.L_x_117:
        /* <DEDUP_REMOVED lines=12> */
.L_x_120:
[----:B------:R-:W-:Y:S05]  /*7c10*/  BSYNC B1 ;  /* 0x0000000000017941 */ /* 0x000fea0003800000 */
.L_x_119:
        /* <DEDUP_REMOVED lines=12> */
.L_x_122:
[----:B------:R-:W-:Y:S05]  /*7ce0*/  BSYNC B1 ;  /* 0x0000000000017941 */ /* 0x000fea0003800000 */
.L_x_121:
        /* <DEDUP_REMOVED lines=12> */
.L_x_124:
[----:B------:R-:W-:Y:S05]  /*7db0*/  BSYNC B1 ;  /* 0x0000000000017941 */ /* 0x000fea0003800000 */
.L_x_123:
        /* <DEDUP_REMOVED lines=12> */
.L_x_126:
[----:B------:R-:W-:Y:S05]  /*7e80*/  BSYNC B1 ;  /* 0x0000000000017941 */ /* 0x000fea0003800000 */
.L_x_125:
        /* <DEDUP_REMOVED lines=12> */
.L_x_128:
[----:B------:R-:W-:Y:S05]  /*7f50*/  BSYNC B1 ;  /* 0x0000000000017941 */ /* 0x000fea0003800000 */
.L_x_127:
        /* <DEDUP_REMOVED lines=12> */
.L_x_130:
[----:B------:R-:W-:Y:S05]  /*8020*/  BSYNC B1 ;  /* 0x0000000000017941 */ /* 0x000fea0003800000 */
.L_x_129:
        /* <DEDUP_REMOVED lines=12> */
.L_x_132:
[----:B------:R-:W-:Y:S05]  /*80f0*/  BSYNC B1 ;  /* 0x0000000000017941 */ /* 0x000fea0003800000 */
.L_x_131:
        /* <DEDUP_REMOVED lines=12> */
.L_x_134:
[----:B------:R-:W-:Y:S05]  /*81c0*/  BSYNC B1 ;  /* 0x0000000000017941 */ /* 0x000fea0003800000 */
.L_x_133:
        /* <DEDUP_REMOVED lines=12> */
.L_x_136:
[----:B------:R-:W-:Y:S05]  /*8290*/  BSYNC B1 ;  /* 0x0000000000017941 */ /* 0x000fea0003800000 */
.L_x_135:
        /* <DEDUP_REMOVED lines=12> */
.L_x_138:
[----:B------:R-:W-:Y:S05]  /*8360*/  BSYNC B1 ;  /* 0x0000000000017941 */ /* 0x000fea0003800000 */
.L_x_137:
        /* <DEDUP_REMOVED lines=12> */
.L_x_140:
[----:B------:R-:W-:Y:S05]  /*8430*/  BSYNC B1 ;  /* 0x0000000000017941 */ /* 0x000fea0003800000 */
.L_x_139:
        /* <DEDUP_REMOVED lines=12> */
.L_x_142:
[----:B------:R-:W-:Y:S05]  /*8500*/  BSYNC B1 ;  /* 0x0000000000017941 */ /* 0x000fea0003800000 */
.L_x_141:
        /* <DEDUP_REMOVED lines=12> */
.L_x_144:
[----:B------:R-:W-:Y:S05]  /*85d0*/  BSYNC B1 ;  /* 0x0000000000017941 */ /* 0x000fea0003800000 */
.L_x_143:
        /* <DEDUP_REMOVED lines=12> */
.L_x_146:
[----:B------:R-:W-:Y:S05]  /*86a0*/  BSYNC B1 ;  /* 0x0000000000017941 */ /* 0x000fea0003800000 */
.L_x_145:
        /* <DEDUP_REMOVED lines=12> */
.L_x_148:
[----:B------:R-:W-:Y:S05]  /*8770*/  BSYNC B1 ;  /* 0x0000000000017941 */ /* 0x000fea0003800000 */
.L_x_147:
        /* <DEDUP_REMOVED lines=12> */
.L_x_150:
[----:B------:R-:W-:Y:S05]  /*8840*/  BSYNC B1 ;  /* 0x0000000000017941 */ /* 0x000fea0003800000 */
.L_x_149:
        /* <DEDUP_REMOVED lines=12> */
.L_x_152:
[----:B------:R-:W-:Y:S05]  /*8910*/  BSYNC B1 ;  /* 0x0000000000017941 */ /* 0x000fea0003800000 */
.L_x_151:
        /* <DEDUP_REMOVED lines=12> */
.L_x_154:
[----:B------:R-:W-:Y:S05]  /*89e0*/  BSYNC B1 ;  /* 0x0000000000017941 */ /* 0x000fea0003800000 */
.L_x_153:
        /* <DEDUP_REMOVED lines=12> */
.L_x_156:
[----:B------:R-:W-:Y:S05]  /*8ab0*/  BSYNC B1 ;  /* 0x0000000000017941 */ /* 0x000fea0003800000 */
.L_x_155:
        /* <DEDUP_REMOVED lines=12> */
.L_x_158:
[----:B------:R-:W-:Y:S05]  /*8b80*/  BSYNC B1 ;  /* 0x0000000000017941 */ /* 0x000fea0003800000 */
.L_x_157:
        /* <DEDUP_REMOVED lines=12> */
.L_x_160:
[----:B------:R-:W-:Y:S05]  /*8c50*/  BSYNC B1 ;  /* 0x0000000000017941 */ /* 0x000fea0003800000 */
.L_x_159:
        /* <DEDUP_REMOVED lines=12> */
.L_x_162:
[----:B------:R-:W-:Y:S05]  /*8d20*/  BSYNC B1 ;  /* 0x0000000000017941 */ /* 0x000fea0003800000 */
.L_x_161:
        /* <DEDUP_REMOVED lines=12> */
.L_x_164:
[----:B------:R-:W-:Y:S05]  /*8df0*/  BSYNC B1 ;  /* 0x0000000000017941 */ /* 0x000fea0003800000 */
.L_x_163:
        /* <DEDUP_REMOVED lines=12> */
.L_x_166:
[----:B------:R-:W-:Y:S05]  /*8ec0*/  BSYNC B1 ;  /* 0x0000000000017941 */ /* 0x000fea0003800000 */
.L_x_165:
        /* <DEDUP_REMOVED lines=12> */
.L_x_168:
[----:B------:R-:W-:Y:S05]  /*8f90*/  BSYNC B1 ;  /* 0x0000000000017941 */ /* 0x000fea0003800000 */
.L_x_167:
        /* <DEDUP_REMOVED lines=12> */
.L_x_170:
[----:B------:R-:W-:Y:S05]  /*9060*/  BSYNC B1 ;  /* 0x0000000000017941 */ /* 0x000fea0003800000 */
.L_x_169:
        /* <DEDUP_REMOVED lines=12> */
.L_x_172:
[----:B------:R-:W-:Y:S05]  /*9130*/  BSYNC B1 ;  /* 0x0000000000017941 */ /* 0x000fea0003800000 */
.L_x_171:
        /* <DEDUP_REMOVED lines=12> */
.L_x_174:
[----:B------:R-:W-:Y:S05]  /*9200*/  BSYNC B1 ;  /* 0x0000000000017941 */ /* 0x000fea0003800000 */
.L_x_173:
        /* <DEDUP_REMOVED lines=12> */
.L_x_176:
[----:B------:R-:W-:Y:S05]  /*92d0*/  BSYNC B1 ;  /* 0x0000000000017941 */ /* 0x000fea0003800000 */
.L_x_175:
        /* <DEDUP_REMOVED lines=12> */
.L_x_178:
[----:B------:R-:W-:Y:S05]  /*93a0*/  BSYNC B1 ;  /* 0x0000000000017941 */ /* 0x000fea0003800000 */
.L_x_177:
        /* <DEDUP_REMOVED lines=12> */
.L_x_180:
[----:B------:R-:W-:Y:S05]  /*9470*/  BSYNC B1 ;  /* 0x0000000000017941 */ /* 0x000fea0003800000 */
.L_x_179:
        /* <DEDUP_REMOVED lines=12> */
.L_x_182:
[----:B------:R-:W-:Y:S05]  /*9540*/  BSYNC B1 ;  /* 0x0000000000017941 */ /* 0x000fea0003800000 */
.L_x_181:
        /* <DEDUP_REMOVED lines=12> */
.L_x_184:
[----:B------:R-:W-:Y:S05]  /*9610*/  BSYNC B1 ;  /* 0x0000000000017941 */ /* 0x000fea0003800000 */
.L_x_183:
        /* <DEDUP_REMOVED lines=12> */
.L_x_186:
[----:B------:R-:W-:Y:S05]  /*96e0*/  BSYNC B1 ;  /* 0x0000000000017941 */ /* 0x000fea0003800000 */
.L_x_185:
        /* <DEDUP_REMOVED lines=12> */
.L_x_188:
[----:B------:R-:W-:Y:S05]  /*97b0*/  BSYNC B1 ;  /* 0x0000000000017941 */ /* 0x000fea0003800000 */
.L_x_187:
        /* <DEDUP_REMOVED lines=12> */
.L_x_190:
[----:B------:R-:W-:Y:S05]  /*9880*/  BSYNC B1 ;  /* 0x0000000000017941 */ /* 0x000fea0003800000 */
.L_x_189:
[----:B-----5:R-:W-:Y:S01]  /*9890*/  LOP3.LUT R32, R32, 0xff, RZ, 0xc0, !PT ;  /* 0x000000ff20207812 */ /* 0x020fe200078ec0ff */
[----:B------:R-:W-:Y:S01]  /*98a0*/  BSSY B1, `(.L_x_191) ;  /* 0x000000b000017945 */ /* 0x000fe20003800000 */
[----:B------:R-:W-:Y:S02]  /*98b0*/  ISETP.LT.OR P3, PT, R34, 0x9a, !P0 ;  /* 0x0000009a2200780c */ /* 0x000fe40004761670 */
[----:B------:R-:W-:-:S05]  /*98c0*/  F2FP.F16.E4M3.UNPACK_B R32, R32 ;  /* 0x00000020ff20723e */ /* 0x000fca00020006ff */
[----:B------:R-:W-:-:S05]  /*98d0*/  HADD2.F32 R32, -RZ, R32.H0_H0 ;  /* 0x20000020ff207230 */ /* 0x000fca0000004100 */
[----:B------:R-:W-:-:S04]  /*98e0*/  FMUL R32, R32, UR25 ;  /* 0x0000001920207c20 */ /* 0x000fc80008400000 */
[----:B------:R-:W-:Y:S01]  /*98f0*/  FFMA R32, R23, UR24, R32 ;  /* 0x0000001817207c23 */ /* 0x000fe20008000020 */
[----:B------:R-:W-:-:S04]  /*9900*/  PRMT R23, RZ, 0x7610, R23 ;  /* 0x00007610ff177816 */ /* 0x000fc80000000017 */
[----:B----4-:R-:W-:-:S05]  /*9910*/  F2FP.SATFINITE.E4M3.F32.PACK_AB_MERGE_C R33, RZ, R32, RZ ;  /* 0x00000020ff21723e */ /* 0x010fca00048070ff */
[----:B------:R4:W-:Y:S01]  /*9920*/  @!P4 STG.E.U8 desc[UR22][R24.64+0x98], R33 ;  /* 0x000098211800c986 */ /* 0x0009e2000c101116 */
[----:B------:R-:W-:Y:S05]  /*9930*/  @P3 BRA `(.L_x_192) ;  /* 0x0000000000043947 */ /* 0x000fea0003800000 */
[----:B------:R0:W5:Y:S02]  /*9940*/  LDG.E.U8 R23, desc[UR22][R28.64+0x99] ;  /* 0x000099161c177981 */ /* 0x000164000c1e1100 */
.L_x_192:
[----:B------:R-:W-:Y:S05]  /*9950*/  BSYNC B1 ;  /* 0x0000000000017941 */ /* 0x000fea0003800000 */
.L_x_191:
        /* <DEDUP_REMOVED lines=8> */
[----:B------:R-:W-:-:S05]  /*99e0*/  F2FP.SATFINITE.E4M3.F32.PACK_AB_MERGE_C R23, RZ, R23, RZ ;  /* 0x00000017ff17723e */ /* 0x000fca00048070ff */
[----:B------:R0:W-:Y:S01]  /*99f0*/  @!P3 STG.E.U8 desc[UR22][R24.64+0x99], R23 ;  /* 0x000099171800b986 */ /* 0x0001e2000c101116 */
[----:B------:R-:W-:Y:S05]  /*9a00*/  @P4 BRA `(.L_x_194) ;  /* 0x0000000000044947 */ /* 0x000fea0003800000 */
[----:B------:R0:W5:Y:S02]  /*9a10*/  LDG.E.U8 R22, desc[UR22][R30.64+0x98] ;  /* 0x000098161e167981 */ /* 0x000164000c1e1100 */
.L_x_194:
[----:B------:R-:W-:Y:S05]  /*9a20*/  BSYNC B1 ;  /* 0x0000000000017941 */ /* 0x000fea0003800000 */
.L_x_193:
        /* <DEDUP_REMOVED lines=8> */
[----:B0-----:R-:W-:-:S05]  /*9ab0*/  F2FP.SATFINITE.E4M3.F32.PACK_AB_MERGE_C R23, RZ, R22, RZ ;  /* 0x00000016ff17723e */ /* 0x001fca00048070ff */
[----:B------:R0:W-:Y:S01]  /*9ac0*/  @!P4 STG.E.U8 desc[UR22][R26.64+0x98], R23 ;  /* 0x000098171a00c986 */ /* 0x0001e2000c101116 */
[----:B------:R-:W-:Y:S05]  /*9ad0*/  @P3 BRA `(.L_x_196) ;  /* 0x0000000000043947 */ /* 0x000fea0003800000 */
[----:B------:R0:W5:Y:S02]  /*9ae0*/  LDG.E.U8 R21, desc[UR22][R30.64+0x99] ;  /* 0x000099161e157981 */ /* 0x000164000c1e1100 */
.L_x_196:
[----:B------:R-:W-:Y:S05]  /*9af0*/  BSYNC B1 ;  /* 0x0000000000017941 */ /* 0x000fea0003800000 */
.L_x_195:
        /* <DEDUP_REMOVED lines=12> */
.L_x_198:
[----:B------:R-:W-:Y:S05]  /*9bc0*/  BSYNC B1 ;  /* 0x0000000000017941 */ /* 0x000fea0003800000 */
.L_x_197:
        /* <DEDUP_REMOVED lines=12> */
.L_x_200:
[----:B------:R-:W-:Y:S05]  /*9c90*/  BSYNC B1 ;  /* 0x0000000000017941 */ /* 0x000fea0003800000 */
.L_x_199:
        /* <DEDUP_REMOVED lines=12> */
.L_x_202:
[----:B------:R-:W-:Y:S05]  /*9d60*/  BSYNC B1 ;  /* 0x0000000000017941 */ /* 0x000fea0003800000 */
.L_x_201:
        /* <DEDUP_REMOVED lines=12> */
.L_x_204:
[----:B------:R-:W-:Y:S05]  /*9e30*/  BSYNC B1 ;  /* 0x0000000000017941 */ /* 0x000fea0003800000 */
.L_x_203:
        /* <DEDUP_REMOVED lines=12> */
.L_x_206:
[----:B------:R-:W-:Y:S05]  /*9f00*/  BSYNC B1 ;  /* 0x0000000000017941 */ /* 0x000fea0003800000 */
.L_x_205:
        /* <DEDUP_REMOVED lines=12> */
.L_x_208:
[----:B------:R-:W-:Y:S05]  /*9fd0*/  BSYNC B1 ;  /* 0x0000000000017941 */ /* 0x000fea0003800000 */
.L_x_207:
        /* <DEDUP_REMOVED lines=12> */
.L_x_210:
[----:B------:R-:W-:Y:S05]  /*a0a0*/  BSYNC B1 ;  /* 0x0000000000017941 */ /* 0x000fea0003800000 */
.L_x_209:
        /* <DEDUP_REMOVED lines=12> */
.L_x_212:
[----:B------:R-:W-:Y:S05]  /*a170*/  BSYNC B1 ;  /* 0x0000000000017941 */ /* 0x000fea0003800000 */
.L_x_211:
        /* <DEDUP_REMOVED lines=12> */
.L_x_214:
[----:B------:R-:W-:Y:S05]  /*a240*/  BSYNC B1 ;  /* 0x0000000000017941 */ /* 0x000fea0003800000 */
.L_x_213:
        /* <DEDUP_REMOVED lines=12> */
.L_x_216:
[----:B------:R-:W-:Y:S05]  /*a310*/  BSYNC B1 ;  /* 0x0000000000017941 */ /* 0x000fea0003800000 */
.L_x_215:
        /* <DEDUP_REMOVED lines=12> */
.L_x_218:
[----:B------:R-:W-:Y:S05]  /*a3e0*/  BSYNC B1 ;  /* 0x0000000000017941 */ /* 0x000fea0003800000 */
.L_x_217:
        /* <DEDUP_REMOVED lines=12> */
.L_x_220:
[----:B------:R-:W-:Y:S05]  /*a4b0*/  BSYNC B1 ;  /* 0x0000000000017941 */ /* 0x000fea0003800000 */
.L_x_219:
        /* <DEDUP_REMOVED lines=12> */
.L_x_222:
[----:B------:R-:W-:Y:S05]  /*a580*/  BSYNC B1 ;  /* 0x0000000000017941 */ /* 0x000fea0003800000 */
.L_x_221:
        /* <DEDUP_REMOVED lines=12> */
.L_x_224:
[----:B------:R-:W-:Y:S05]  /*a650*/  BSYNC B1 ;  /* 0x0000000000017941 */ /* 0x000fea0003800000 */
.L_x_223:
        /* <DEDUP_REMOVED lines=12> */
.L_x_226:
[----:B------:R-:W-:Y:S05]  /*a720*/  BSYNC B1 ;  /* 0x0000000000017941 */ /* 0x000fea0003800000 */
.L_x_225:
        /* <DEDUP_REMOVED lines=12> */
.L_x_228:
[----:B------:R-:W-:Y:S05]  /*a7f0*/  BSYNC B1 ;  /* 0x0000000000017941 */ /* 0x000fea0003800000 */
.L_x_227:
        /* <DEDUP_REMOVED lines=12> */
.L_x_230:
[----:B------:R-:W-:Y:S05]  /*a8c0*/  BSYNC B1 ;  /* 0x0000000000017941 */ /* 0x000fea0003800000 */
.L_x_229:
        /* <DEDUP_REMOVED lines=12> */
.L_x_232:
[----:B------:R-:W-:Y:S05]  /*a990*/  BSYNC B1 ;  /* 0x0000000000017941 */ /* 0x000fea0003800000 */
.L_x_231:
        /* <DEDUP_REMOVED lines=12> */
.L_x_234:
[----:B------:R-:W-:Y:S05]  /*aa60*/  BSYNC B1 ;  /* 0x0000000000017941 */ /* 0x000fea0003800000 */
.L_x_233:
[----:B-----5:R-:W-:Y:S01]  /*aa70*/  LOP3.LUT R2, R2, 0xff, RZ, 0xc0, !PT ;  /* 0x000000ff02027812 */ /* 0x020fe200078ec0ff */
[----:B------:R-:W-:Y:S01]  /*aa80*/  BSSY B1, `(.L_x_235) ;  /* 0x000000b000017945 */ /* 0x000fe20003800000 */
[----:B------:R-:W-:Y:S02]  /*aa90*/  ISETP.LT.OR P3, PT, R34, 0xc2, !P1 ;  /* 0x000000c22200780c */ /* 0x000fe40004f61670 */
[----:B------:R-:W-:-:S05]  /*aaa0*/  F2FP.F16.E4M3.UNPACK_B R2, R2 ;  /* 0x00000002ff02723e */ /* 0x000fca00020006ff */
[----:B------:R-:W-:-:S05]  /*aab0*/  HADD2.F32 R2, -RZ, R2.H0_H0 ;  /* 0x20000002ff027230 */ /* 0x000fca0000004100 */
[----:B0-----:R-:W-:-:S04]  /*aac0*/  FMUL R3, R2, UR25 ;  /* 0x0000001902037c20 */ /* 0x001fc80008400000 */
[----:B------:R-:W-:Y:S01]  /*aad0*/  FFMA R3, R0, UR24, R3 ;  /* 0x0000001800037c23 */ /* 0x000fe20008000003 */
[----:B------:R-:W-:-:S04]  /*aae0*/  PRMT R0, RZ, 0x7610, R0 ;  /* 0x00007610ff007816 */ /* 0x000fc80000000000 */
[----:B------:R-:W-:-:S05]  /*aaf0*/  F2FP.SATFINITE.E4M3.F32.PACK_AB_MERGE_C R3, RZ, R3, RZ ;  /* 0x00000003ff03723e */ /* 0x000fca00048070ff */
[----:B------:R0:W-:Y:S01]  /*ab00*/  @!P4 STG.E.U8 desc[UR22][R26.64+0xc0], R3 ;  /* 0x0000c0031a00c986 */ /* 0x0001e2000c101116 */
[----:B------:R-:W-:Y:S05]  /*ab10*/  @P3 BRA `(.L_x_236) ;  /* 0x0000000000043947 */ /* 0x000fea0003800000 */
[----:B------:R0:W5:Y:S02]  /*ab20*/  LDG.E.U8 R0, desc[UR22][R30.64+0xc1] ;  /* 0x0000c1161e007981 */ /* 0x000164000c1e1100 */
.L_x_236:
[----:B------:R-:W-:Y:S05]  /*ab30*/  BSYNC B1 ;  /* 0x0000000000017941 */ /* 0x000fea0003800000 */
.L_x_235:
[----:B------:R-:W2:Y:S01]  /*ab40*/  LDL.LU R2, [R1] ;  /* 0x0000000001027983 */ /* 0x000ea20000300800 */
[----:B-----5:R-:W-:Y:S01]  /*ab50*/  LOP3.LUT R0, R0, 0xff, RZ, 0xc0, !PT ;  /* 0x000000ff00007812 */ /* 0x020fe200078ec0ff */
[----:B------:R-:W-:Y:S01]  /*ab60*/  BSSY B1, `(.L_x_237) ;  /* 0x000000b000017945 */ /* 0x000fe20003800000 */
[----:B------:R-:W-:Y:S02]  /*ab70*/  ISETP.LT.OR P4, PT, R34, 0xc9, !P0 ;  /* 0x000000c92200780c */ /* 0x000fe40004781670 */
[----:B------:R-:W-:-:S05]  /*ab80*/  F2FP.F16.E4M3.UNPACK_B R0, R0 ;  /* 0x00000000ff00723e */ /* 0x000fca00020006ff */
[----:B------:R-:W-:-:S05]  /*ab90*/  HADD2.F32 R0, -RZ, R0.H0_H0 ;  /* 0x20000000ff007230 */ /* 0x000fca0000004100 */
[----:B------:R-:W-:-:S04]  /*aba0*/  FMUL R0, R0, UR25 ;  /* 0x0000001900007c20 */ /* 0x000fc80008400000 */
[----:B--2---:R-:W-:-:S05]  /*abb0*/  FFMA R0, R2, UR24, R0 ;  /* 0x0000001802007c23 */ /* 0x004fca0008000000 */
[----:B0-----:R-:W-:Y:S02]  /*abc0*/  F2FP.SATFINITE.E4M3.F32.PACK_AB_MERGE_C R3, RZ, R0, RZ ;  /* 0x00000000ff03723e */ /* 0x001fe400048070ff */
[----:B------:R-:W-:-:S03]  /*abd0*/  PRMT R0, RZ, 0x7610, R0 ;  /* 0x00007610ff007816 */ /* 0x000fc60000000000 */
[----:B------:R0:W-:Y:S01]  /*abe0*/  @!P3 STG.E.U8 desc[UR22][R26.64+0xc1], R3 ;  /* 0x0000c1031a00b986 */ /* 0x0001e2000c101116 */
[----:B------:R-:W-:Y:S05]  /*abf0*/  @P4 BRA `(.L_x_238) ;  /* 0x0000000000044947 */ /* 0x000fea0003800000 */
[----:B------:R2:W5:Y:S02]  /*ac00*/  LDG.E.U8 R0, desc[UR22][R28.64+0xc8] ;  /* 0x0000c8161c007981 */ /* 0x000564000c1e1100 */
.L_x_238:
[----:B------:R-:W-:Y:S05]  /*ac10*/  BSYNC B1 ;  /* 0x0000000000017941 */ /* 0x000fea0003800000 */
.L_x_237:
[----:B------:R-:W3:Y:S01]  /*ac20*/  LDL.LU R2, [R1+0x4] ;  /* 0x0000040001027983 */ /* 0x000ee20000300800 */
[----:B-----5:R-:W-:Y:S01]  /*ac30*/  LOP3.LUT R0, R0, 0xff, RZ, 0xc0, !PT ;  /* 0x000000ff00007812 */ /* 0x020fe200078ec0ff */
[----:B------:R-:W-:Y:S01]  /*ac40*/  BSSY B1, `(.L_x_239) ;  /* 0x000000b000017945 */ /* 0x000fe20003800000 */
[----:B------:R-:W-:Y:S02]  /*ac50*/  ISETP.LT.OR P3, PT, R34, 0xca, !P0 ;  /* 0x000000ca2200780c */ /* 0x000fe40004761670 */
[----:B------:R-:W-:-:S05]  /*ac60*/  F2FP.F16.E4M3.UNPACK_B R0, R0 ;  /* 0x00000000ff00723e */ /* 0x000fca00020006ff */
[----:B------:R-:W-:-:S05]  /*ac70*/  HADD2.F32 R0, -RZ, R0.H0_H0 ;  /* 0x20000000ff007230 */ /* 0x000fca0000004100 */
[----:B------:R-:W-:-:S04]  /*ac80*/  FMUL R0, R0, UR25 ;  /* 0x0000001900007c20 */ /* 0x000fc80008400000 */
[----:B---3--:R-:W-:-:S05]  /*ac90*/  FFMA R0, R2, UR24, R0 ;  /* 0x0000001802007c23 */ /* 0x008fca0008000000 */
[----:B0-----:R-:W-:Y:S02]  /*aca0*/  F2FP.SATFINITE.E4M3.F32.PACK_AB_MERGE_C R3, RZ, R0, RZ ;  /* 0x00000000ff03723e */ /* 0x001fe400048070ff */
[----:B------:R-:W-:-:S03]  /*acb0*/  PRMT R0, RZ, 0x7610, R0 ;  /* 0x00007610ff007816 */ /* 0x000fc60000000000 */
[----:B------:R0:W-:Y:S01]  /*acc0*/  @!P4 STG.E.U8 desc[UR22][R24.64+0xc8], R3 ;  /* 0x0000c8031800c986 */ /* 0x0001e2000c101116 */
[----:B------:R-:W-:Y:S05]  /*acd0*/  @P3 BRA `(.L_x_240) ;  /* 0x0000000000043947 */ /* 0x000fea0003800000 */
[----:B------:R3:W5:Y:S02]  /*ace0*/  LDG.E.U8 R0, desc[UR22][R28.64+0xc9] ;  /* 0x0000c9161c007981 */ /* 0x000764000c1e1100 */
.L_x_240:
[----:B------:R-:W-:Y:S05]  /*acf0*/  BSYNC B1 ;  /* 0x0000000000017941 */ /* 0x000fea0003800000 */
.L_x_239:
[----:B------:R-:W2:Y:S01]  /*ad00*/  LDL.LU R2, [R1+0x8] ;  /* 0x0000080001027983 */ /* 0x000ea20000300800 */
        /* <DEDUP_REMOVED lines=12> */
.L_x_242:
[----:B------:R-:W-:Y:S05]  /*add0*/  BSYNC B1 ;  /* 0x0000000000017941 */ /* 0x000fea0003800000 */
.L_x_241:
        /* <DEDUP_REMOVED lines=13> */
.L_x_244:
[----:B------:R-:W-:Y:S05]  /*aeb0*/  BSYNC B1 ;  /* 0x0000000000017941 */ /* 0x000fea0003800000 */
.L_x_243:
        /* <DEDUP_REMOVED lines=13> */
.L_x_246:
[----:B------:R-:W-:Y:S05]  /*af90*/  BSYNC B1 ;  /* 0x0000000000017941 */ /* 0x000fea0003800000 */
.L_x_245:
        /* <DEDUP_REMOVED lines=13> */
.L_x_248:
[----:B------:R-:W-:Y:S05]  /*b070*/  BSYNC B1 ;  /* 0x0000000000017941 */ /* 0x000fea0003800000 */
.L_x_247:
        /* <DEDUP_REMOVED lines=13> */
.L_x_250:
[----:B------:R-:W-:Y:S05]  /*b150*/  BSYNC B1 ;  /* 0x0000000000017941 */ /* 0x000fea0003800000 */
.L_x_249:
        /* <DEDUP_REMOVED lines=13> */
.L_x_252:
[----:B------:R-:W-:Y:S05]  /*b230*/  BSYNC B1 ;  /* 0x0000000000017941 */ /* 0x000fea0003800000 */
.L_x_251:
        /* <DEDUP_REMOVED lines=13> */
.L_x_254:
[----:B------:R-:W-:Y:S05]  /*b310*/  BSYNC B1 ;  /* 0x0000000000017941 */ /* 0x000fea0003800000 */
.L_x_253:
        /* <DEDUP_REMOVED lines=13> */
.L_x_256:
[----:B------:R-:W-:Y:S05]  /*b3f0*/  BSYNC B1 ;  /* 0x0000000000017941 */ /* 0x000fea0003800000 */
.L_x_255:
        /* <DEDUP_REMOVED lines=13> */
.L_x_258:
[----:B------:R-:W-:Y:S05]  /*b4d0*/  BSYNC B1 ;  /* 0x0000000000017941 */ /* 0x000fea0003800000 */
.L_x_257:
        /* <DEDUP_REMOVED lines=13> */
.L_x_260:
[----:B------:R-:W-:Y:S05]  /*b5b0*/  BSYNC B1 ;  /* 0x0000000000017941 */ /* 0x000fea0003800000 */
.L_x_259:
        /* <DEDUP_REMOVED lines=13> */
.L_x_262:
[----:B------:R-:W-:Y:S05]  /*b690*/  BSYNC B1 ;  /* 0x0000000000017941 */ /* 0x000fea0003800000 */
.L_x_261:
        /* <DEDUP_REMOVED lines=13> */
.L_x_264:
[----:B------:R-:W-:Y:S05]  /*b770*/  BSYNC B1 ;  /* 0x0000000000017941 */ /* 0x000fea0003800000 */
.L_x_263:
        /* <DEDUP_REMOVED lines=13> */
.L_x_266:
[----:B------:R-:W-:Y:S05]  /*b850*/  BSYNC B1 ;  /* 0x0000000000017941 */ /* 0x000fea0003800000 */
.L_x_265:
        /* <DEDUP_REMOVED lines=13> */
.L_x_268:
[----:B------:R-:W-:Y:S05]  /*b930*/  BSYNC B1 ;  /* 0x0000000000017941 */ /* 0x000fea0003800000 */
.L_x_267:
        /* <DEDUP_REMOVED lines=13> */
.L_x_270:
[----:B------:R-:W-:Y:S05]  /*ba10*/  BSYNC B1 ;  /* 0x0000000000017941 */ /* 0x000fea0003800000 */
.L_x_269:
        /* <DEDUP_REMOVED lines=13> */
.L_x_272:
[----:B------:R-:W-:Y:S05]  /*baf0*/  BSYNC B1 ;  /* 0x0000000000017941 */ /* 0x000fea0003800000 */
.L_x_271:
        /* <DEDUP_REMOVED lines=13> */
.L_x_274:
[----:B------:R-:W-:Y:S05]  /*bbd0*/  BSYNC B1 ;  /* 0x0000000000017941 */ /* 0x000fea0003800000 */
.L_x_273:
        /* <DEDUP_REMOVED lines=13> */
.L_x_276:
[----:B------:R-:W-:Y:S05]  /*bcb0*/  BSYNC B1 ;  /* 0x0000000000017941 */ /* 0x000fea0003800000 */
.L_x_275:
        /* <DEDUP_REMOVED lines=13> */
.L_x_278:
[----:B------:R-:W-:Y:S05]  /*bd90*/  BSYNC B1 ;  /* 0x0000000000017941 */ /* 0x000fea0003800000 */
.L_x_277:
        /* <DEDUP_REMOVED lines=13> */
.L_x_280:
[----:B------:R-:W-:Y:S05]  /*be70*/  BSYNC B1 ;  /* 0x0000000000017941 */ /* 0x000fea0003800000 */
.L_x_279:
        /* <DEDUP_REMOVED lines=13> */
.L_x_282:
[----:B------:R-:W-:Y:S05]  /*bf50*/  BSYNC B1 ;  /* 0x0000000000017941 */ /* 0x000fea0003800000 */
.L_x_281:
        /* <DEDUP_REMOVED lines=13> */
.L_x_284:
[----:B------:R-:W-:Y:S05]  /*c030*/  BSYNC B1 ;  /* 0x0000000000017941 */ /* 0x000fea0003800000 */
.L_x_283:
        /* <DEDUP_REMOVED lines=13> */
.L_x_286:
[----:B------:R-:W-:Y:S05]  /*c110*/  BSYNC B1 ;  /* 0x0000000000017941 */ /* 0x000fea0003800000 */
.L_x_285:
        /* <DEDUP_REMOVED lines=13> */
.L_x_288:
[----:B------:R-:W-:Y:S05]  /*c1f0*/  BSYNC B1 ;  /* 0x0000000000017941 */ /* 0x000fea0003800000 */
.L_x_287:
        /* <DEDUP_REMOVED lines=13> */
.L_x_290:
[----:B------:R-:W-:Y:S05]  /*c2d0*/  BSYNC B1 ;  /* 0x0000000000017941 */ /* 0x000fea0003800000 */
.L_x_289:
        /* <DEDUP_REMOVED lines=13> */
.L_x_292:
[----:B------:R-:W-:Y:S05]  /*c3b0*/  BSYNC B1 ;  /* 0x0000000000017941 */ /* 0x000fea0003800000 */
.L_x_291:
[----:B------:R-:W-:Y:S05]  /*c3c0*/  @P1 BRA `(.L_x_293) ;  /* 0x0000002000a01947 */ /* 0x000fea0003800000 */
[----:B------:R-:W2:Y:S01]  /*c3d0*/  LDL.LU R2, [R1+0x70] ;  /* 0x0000700001027983 */ /* 0x000ea20000300800 */
[----:B-----5:R-:W-:-:S04]  /*c3e0*/  LOP3.LUT R0, R0, 0xff, RZ, 0xc0, !PT ;  /* 0x000000ff00007812 */ /* 0x020fc800078ec0ff */
[----:B------:R-:W-:-:S05]  /*c3f0*/  F2FP.F16.E4M3.UNPACK_B R0, R0 ;  /* 0x00000000ff00723e */ /* 0x000fca00020006ff */
[----:B------:R-:W-:-:S05]  /*c400*/  HADD2.F32 R0, -RZ, R0.H0_H0 ;  /* 0x20000000ff007230 */ /* 0x000fca0000004100 */
[----:B------:R-:W-:-:S04]  /*c410*/  FMUL R0, R0, UR25 ;  /* 0x0000001900007c20 */ /* 0x000fc80008400000 */
[----:B--2---:R-:W-:-:S05]  /*c420*/  FFMA R0, R2, UR24, R0 ;  /* 0x0000001802007c23 */ /* 0x004fca0008000000 */
[----:B0-----:R-:W-:-:S05]  /*c430*/  F2FP.SATFINITE.E4M3.F32.PACK_AB_MERGE_C R3, RZ, R0, RZ ;  /* 0x00000000ff03723e */ /* 0x001fca00048070ff */
[----:B------:R0:W-:Y:S01]  /*c440*/  STG.E.U8 desc[UR22][R26.64+0xf9], R3 ;  /* 0x0000f9031a007986 */ /* 0x0001e2000c101116 */
[----:B------:R-:W-:Y:S05]  /*c450*/  BRA `(.L_x_293) ;  /* 0x00000020007c7947 */ /* 0x000fea0003800000 */
.L_x_36:
[----:B------:R-:W-:Y:S01]  /*c460*/  ISETP.GE.AND P1, PT, R39, 0x1, PT ;  /* 0x000000012700780c */ /* 0x000fe20003f26270 */
[----:B------:R-:W-:Y:S01]  /*c470*/  FMUL R227, R227, UR24 ;  /* 0x00000018e3e37c20 */ /* 0x000fe20008400000 */
[----:B------:R-:W-:Y:S01]  /*c480*/  FMUL R226, R226, UR24 ;  /* 0x00000018e2e27c20 */ /* 0x000fe20008400000 */
[----:B------:R-:W-:Y:S02]  /*c490*/  ISETP.GE.AND P0, PT, R39, 0x9, PT ;  /* 0x000000092700780c */ /* 0x000fe40003f06270 */
[C---:B------:R-:W-:Y:S02]  /*c4a0*/  ISETP.LT.OR P4, PT, R34.reuse, 0x1, !P1 ;  /* 0x000000012200780c */ /* 0x040fe40004f81670 */
[----:B------:R-:W-:Y:S02]  /*c4b0*/  ISETP.LT.OR P5, PT, R34, 0x2, !P1 ;  /* 0x000000022200780c */ /* 0x000fe40004fa1670 */
[----:B------:R-:W-:Y:S02]  /*c4c0*/  F2FP.SATFINITE.E4M3.F32.PACK_AB_MERGE_C R227, RZ, R227, RZ ;  /* 0x000000e3ffe3723e */ /* 0x000fe400048070ff */
[----:B------:R-:W-:-:S02]  /*c4d0*/  F2FP.SATFINITE.E4M3.F32.PACK_AB_MERGE_C R29, RZ, R226, RZ ;  /* 0x000000e2ff1d723e */ /* 0x000fc400048070ff */
[C---:B------:R-:W-:Y:S01]  /*c4e0*/  ISETP.LT.OR P3, PT, R34.reuse, 0x1, !P0 ;  /* 0x000000012200780c */ /* 0x040fe20004761670 */
[----:B------:R-:W-:Y:S01]  /*c4f0*/  FMUL R225, R225, UR24 ;  /* 0x00000018e1e17c20 */ /* 0x000fe20008400000 */
[----:B------:R-:W-:Y:S01]  /*c500*/  ISETP.LT.OR P6, PT, R34, 0xa, !P1 ;  /* 0x0000000a2200780c */ /* 0x000fe20004fc1670 */
[----:B------:R-:W-:Y:S01]  /*c510*/  FMUL R224, R224, UR24 ;  /* 0x00000018e0e07c20 */ /* 0x000fe20008400000 */
[----:B------:R-:W-:Y:S01]  /*c520*/  FMUL R222, R222, UR24 ;  /* 0x00000018dede7c20 */ /* 0x000fe20008400000 */
[----:B------:R-:W-:Y:S01]  /*c530*/  @!P4 STG.E.U8 desc[UR22][R24.64], R227 ;  /* 0x000000e31800c986 */ /* 0x000fe2000c101116 */
[----:B------:R-:W-:-:S03]  /*c540*/  ISETP.LT.OR P4, PT, R34, 0x2, !P0 ;  /* 0x000000022200780c */ /* 0x000fc60004781670 */
[----:B------:R0:W-:Y:S01]  /*c550*/  @!P5 STG.E.U8 desc[UR22][R24.64+0x1], R29 ;  /* 0x0000011d1800d986 */ /* 0x0001e2000c101116 */
[----:B------:R-:W-:Y:S01]  /*c560*/  ISETP.LT.OR P5, PT, R34, 0x9, !P1 ;  /* 0x000000092200780c */ /* 0x000fe20004fa1670 */
[----:B------:R-:W-:Y:S01]  /*c570*/  FMUL R223, R223, UR24 ;  /* 0x00000018dfdf7c20 */ /* 0x000fe20008400000 */
[----:B------:R-:W-:Y:S01]  /*c580*/  F2FP.SATFINITE.E4M3.F32.PACK_AB_MERGE_C R225, RZ, R225, RZ ;  /* 0x000000e1ffe1723e */ /* 0x000fe200048070ff */
[----:B------:R-:W-:Y:S01]  /*c590*/  FMUL R221, R221, UR24 ;  /* 0x00000018dddd7c20 */ /* 0x000fe20008400000 */
[----:B------:R-:W-:Y:S01]  /*c5a0*/  F2FP.SATFINITE.E4M3.F32.PACK_AB_MERGE_C R31, RZ, R224, RZ ;  /* 0x000000e0ff1f723e */ /* 0x000fe200048070ff */
[----:B------:R-:W-:Y:S01]  /*c5b0*/  FMUL R220, R220, UR24 ;  /* 0x00000018dcdc7c20 */ /* 0x000fe20008400000 */
[----:B------:R-:W-:Y:S01]  /*c5c0*/  F2FP.SATFINITE.E4M3.F32.PACK_AB_MERGE_C R223, RZ, R223, RZ ;  /* 0x000000dfffdf723e */ /* 0x000fe200048070ff */
[----:B------:R-:W-:Y:S01]  /*c5d0*/  @!P3 STG.E.U8 desc[UR22][R26.64], R225 ;  /* 0x000000e11a00b986 */ /* 0x000fe2000c101116 */
[----:B0-----:R-:W-:-:S03]  /*c5e0*/  F2FP.SATFINITE.E4M3.F32.PACK_AB_MERGE_C R29, RZ, R222, RZ ;  /* 0x000000deff1d723e */ /* 0x001fc600048070ff */
[----:B------:R0:W-:Y:S01]  /*c5f0*/  @!P4 STG.E.U8 desc[UR22][R26.64+0x1], R31 ;  /* 0x0000011f1a00c986 */ /* 0x0001e2000c101116 */
[C---:B------:R-:W-:Y:S02]  /*c600*/  ISETP.LT.OR P3, PT, R34.reuse, 0x9, !P0 ;  /* 0x000000092200780c */ /* 0x040fe40004761670 */
[C---:B------:R-:W-:Y:S01]  /*c610*/  ISETP.LT.OR P4, PT, R34.reuse, 0xa, !P0 ;  /* 0x0000000a2200780c */ /* 0x040fe20004781670 */
[----:B------:R1:W-:Y:S01]  /*c620*/  @!P6 STG.E.U8 desc[UR22][R24.64+0x9], R29 ;  /* 0x0000091d1800e986 */ /* 0x0003e2000c101116 */
[----:B------:R-:W-:Y:S01]  /*c630*/  ISETP.LT.OR P6, PT, R34, 0x12, !P1 ;  /* 0x000000122200780c */ /* 0x000fe20004fc1670 */
[----:B------:R-:W-:Y:S02]  /*c640*/  FMUL R218, R218, UR24 ;  /* 0x00000018dada7c20 */ /* 0x000fe40008400000 */
[----:B------:R-:W-:Y:S01]  /*c650*/  @!P5 STG.E.U8 desc[UR22][R24.64+0x8], R223 ;  /* 0x000008df1800d986 */ /* 0x000fe2000c101116 */
[----:B------:R-:W-:-:S03]  /*c660*/  ISETP.LT.OR P5, PT, R34, 0x11, !P1 ;  /* 0x000000112200780c */ /* 0x000fc60004fa1670 */
[----:B------:R-:W2:Y:S01]  /*c670*/  LDL.LU R226, [R1+0xc] ;  /* 0x00000c0001e27983 */ /* 0x000ea20000300800 */
[----:B------:R-:W-:Y:S01]  /*c680*/  F2FP.SATFINITE.E4M3.F32.PACK_AB_MERGE_C R221, RZ, R221, RZ ;  /* 0x000000ddffdd723e */ /* 0x000fe200048070ff */
[----:B------:R-:W-:Y:S01]  /*c690*/  FMUL R219, R219, UR24 ;  /* 0x00000018dbdb7c20 */ /* 0x000fe20008400000 */
[----:B0-----:R-:W-:Y:S01]  /*c6a0*/  F2FP.SATFINITE.E4M3.F32.PACK_AB_MERGE_C R31, RZ, R220, RZ ;  /* 0x000000dcff1f723e */ /* 0x001fe200048070ff */
[----:B------:R-:W3:Y:S01]  /*c6b0*/  LDL.LU R227, [R1+0x8] ;  /* 0x0000080001e37983 */ /* 0x000ee20000300800 */
[----:B-1----:R-:W-:-:S03]  /*c6c0*/  F2FP.SATFINITE.E4M3.F32.PACK_AB_MERGE_C R29, RZ, R218, RZ ;  /* 0x000000daff1d723e */ /* 0x002fc600048070ff */
[----:B------:R-:W4:Y:S04]  /*c6d0*/  LDL.LU R225, [R1+0x4] ;  /* 0x0000040001e17983 */ /* 0x000f280000300800 */
[----:B------:R-:W3:Y:S01]  /*c6e0*/  LDL.LU R224, [R1] ;  /* 0x0000000001e07983 */ /* 0x000ee20000300800 */
[----:B------:R-:W-:-:S03]  /*c6f0*/  F2FP.SATFINITE.E4M3.F32.PACK_AB_MERGE_C R219, RZ, R219, RZ ;  /* 0x000000dbffdb723e */ /* 0x000fc600048070ff */
[----:B------:R-:W-:Y:S01]  /*c700*/  @!P3 STG.E.U8 desc[UR22][R26.64+0x8], R221 ;  /* 0x000008dd1a00b986 */ /* 0x000fe2000c101116 */
[----:B------:R-:W-:-:S03]  /*c710*/  ISETP.LT.OR P3, PT, R34, 0x11, !P0 ;  /* 0x000000112200780c */ /* 0x000fc60004761670 */
[----:B------:R0:W-:Y:S01]  /*c720*/  @!P4 STG.E.U8 desc[UR22][R26.64+0x9], R31 ;  /* 0x0000091f1a00c986 */ /* 0x0001e2000c101116 */
[----:B------:R-:W-:-:S03]  /*c730*/  ISETP.LT.OR P4, PT, R34, 0x12, !P0 ;  /* 0x000000122200780c */ /* 0x000fc60004781670 */
[----:B------:R1:W-:Y:S01]  /*c740*/  @!P6 STG.E.U8 desc[UR22][R24.64+0x11], R29 ;  /* 0x0000111d1800e986 */ /* 0x0003e2000c101116 */
[----:B------:R-:W-:Y:S01]  /*c750*/  ISETP.LT.OR P6, PT, R34, 0x1a, !P1 ;  /* 0x0000001a2200780c */ /* 0x000fe20004fc1670 */
[----:B------:R-:W-:Y:S01]  /*c760*/  FMUL R217, R217, UR24 ;  /* 0x00000018d9d97c20 */ /* 0x000fe20008400000 */
[----:B------:R-:W-:Y:S01]  /*c770*/  FMUL R216, R216, UR24 ;  /* 0x00000018d8d87c20 */ /* 0x000fe20008400000 */
[----:B------:R-:W-:Y:S01]  /*c780*/  FMUL R214, R214, UR24 ;  /* 0x00000018d6d67c20 */ /* 0x000fe20008400000 */
[----:B------:R-:W-:Y:S01]  /*c790*/  @!P5 STG.E.U8 desc[UR22][R24.64+0x10], R219 ;  /* 0x000010db1800d986 */ /* 0x000fe2000c101116 */
[----:B------:R-:W-:Y:S01]  /*c7a0*/  ISETP.LT.OR P5, PT, R34, 0x19, !P1 ;  /* 0x000000192200780c */ /* 0x000fe20004fa1670 */
[----:B------:R-:W-:Y:S01]  /*c7b0*/  FMUL R215, R215, UR24 ;  /* 0x00000018d7d77c20 */ /* 0x000fe20008400000 */
[----:B------:R-:W-:Y:S01]  /*c7c0*/  F2FP.SATFINITE.E4M3.F32.PACK_AB_MERGE_C R217, RZ, R217, RZ ;  /* 0x000000d9ffd9723e */ /* 0x000fe200048070ff */
[----:B------:R-:W-:Y:S01]  /*c7d0*/  FMUL R213, R213, UR24 ;  /* 0x00000018d5d57c20 */ /* 0x000fe20008400000 */
[----:B0-----:R-:W-:Y:S01]  /*c7e0*/  F2FP.SATFINITE.E4M3.F32.PACK_AB_MERGE_C R31, RZ, R216, RZ ;  /* 0x000000d8ff1f723e */ /* 0x001fe200048070ff */
[----:B------:R-:W-:Y:S01]  /*c7f0*/  FMUL R212, R212, UR24 ;  /* 0x00000018d4d47c20 */ /* 0x000fe20008400000 */
[----:B-1----:R-:W-:Y:S01]  /*c800*/  F2FP.SATFINITE.E4M3.F32.PACK_AB_MERGE_C R29, RZ, R214, RZ ;  /* 0x000000d6ff1d723e */ /* 0x002fe200048070ff */
[----:B------:R-:W-:Y:S01]  /*c810*/  @!P3 STG.E.U8 desc[UR22][R26.64+0x10], R217 ;  /* 0x000010d91a00b986 */ /* 0x000fe2000c101116 */
[----:B------:R-:W-:-:S02]  /*c820*/  F2FP.SATFINITE.E4M3.F32.PACK_AB_MERGE_C R215, RZ, R215, RZ ;  /* 0x000000d7ffd7723e */ /* 0x000fc400048070ff */
[C---:B------:R-:W-:Y:S01]  /*c830*/  ISETP.LT.OR P3, PT, R34.reuse, 0x19, !P0 ;  /* 0x000000192200780c */ /* 0x040fe20004761670 */
[----:B------:R0:W-:Y:S01]  /*c840*/  @!P4 STG.E.U8 desc[UR22][R26.64+0x11], R31 ;  /* 0x0000111f1a00c986 */ /* 0x0001e2000c101116 */
[----:B------:R-:W-:-:S03]  /*c850*/  ISETP.LT.OR P4, PT, R34, 0x1a, !P0 ;  /* 0x0000001a2200780c */ /* 0x000fc60004781670 */
[----:B------:R1:W-:Y:S01]  /*c860*/  @!P6 STG.E.U8 desc[UR22][R24.64+0x19], R29 ;  /* 0x0000191d1800e986 */ /* 0x0003e2000c101116 */
[----:B------:R-:W-:Y:S01]  /*c870*/  ISETP.LT.OR P6, PT, R34, 0x22, !P1 ;  /* 0x000000222200780c */ /* 0x000fe20004fc1670 */
[----:B------:R-:W-:Y:S02]  /*c880*/  FMUL R210, R210, UR24 ;  /* 0x00000018d2d27c20 */ /* 0x000fe40008400000 */
[----:B------:R-:W-:Y:S01]  /*c890*/  @!P5 STG.E.U8 desc[UR22][R24.64+0x18], R215 ;  /* 0x000018d71800d986 */ /* 0x000fe2000c101116 */
[----:B------:R-:W-:Y:S01]  /*c8a0*/  ISETP.LT.OR P5, PT, R34, 0x21, !P1 ;  /* 0x000000212200780c */ /* 0x000fe20004fa1670 */
[----:B------:R-:W-:Y:S01]  /*c8b0*/  FMUL R211, R211, UR24 ;  /* 0x00000018d3d37c20 */ /* 0x000fe20008400000 */
[----:B------:R-:W-:Y:S01]  /*c8c0*/  F2FP.SATFINITE.E4M3.F32.PACK_AB_MERGE_C R213, RZ, R213, RZ ;  /* 0x000000d5ffd5723e */ /* 0x000fe200048070ff */
[----:B------:R-:W-:Y:S01]  /*c8d0*/  FMUL R209, R209, UR24 ;  /* 0x00000018d1d17c20 */ /* 0x000fe20008400000 */
[----:B0-----:R-:W-:Y:S01]  /*c8e0*/  F2FP.SATFINITE.E4M3.F32.PACK_AB_MERGE_C R31, RZ, R212, RZ ;  /* 0x000000d4ff1f723e */ /* 0x001fe200048070ff */
[----:B------:R-:W-:Y:S01]  /*c8f0*/  FMUL R208, R208, UR24 ;  /* 0x00000018d0d07c20 */ /* 0x000fe20008400000 */
        /* <DEDUP_REMOVED lines=8> */
[----:B------:R-:W-:-:S03]  /*c980*/  ISETP.LT.OR P6, PT, R34, 0x2a, !P1 ;  /* 0x0000002a2200780c */ /* 0x000fc60004fc1670 */
        /* <DEDUP_REMOVED lines=238> */
[----:B------:R-:W-:Y:S01]  /*d870*/  @!P6 STG.E.U8 desc[UR22][R24.64+0x99], R29 ;  /* 0x0000991d1800e986 */ /* 0x000fe2000c101116 */
[----:B------:R-:W-:-:S03]  /*d880*/  ISETP.LT.OR P6, PT, R34, 0xa2, !P1 ;  /* 0x000000a22200780c */ /* 0x000fc60004fc1670 */
[----:B------:R1:W-:Y:S01]  /*d890*/  @!P5 STG.E.U8 desc[UR22][R24.64+0x98], R23 ;  /* 0x000098171800d986 */ /* 0x0003e2000c101116 */
[----:B------:R-:W-:Y:S01]  /*d8a0*/  ISETP.LT.OR P5, PT, R34, 0xa1, !P1 ;  /* 0x000000a12200780c */ /* 0x000fe20004fa1670 */
[----:B------:R-:W-:Y:S01]  /*d8b0*/  FMUL R19, R19, UR24 ;  /* 0x0000001813137c20 */ /* 0x000fe20008400000 */
[----:B------:R-:W-:Y:S01]  /*d8c0*/  F2FP.SATFINITE.E4M3.F32.PACK_AB_MERGE_C R21, RZ, R21, RZ ;  /* 0x00000015ff15723e */ /* 0x000fe200048070ff */
[----:B------:R-:W-:Y:S01]  /*d8d0*/  FMUL R17, R17, UR24 ;  /* 0x0000001811117c20 */ /* 0x000fe20008400000 */
[----:B0-----:R-:W-:Y:S01]  /*d8e0*/  F2FP.SATFINITE.E4M3.F32.PACK_AB_MERGE_C R31, RZ, R20, RZ ;  /* 0x00000014ff1f723e */ /* 0x001fe200048070ff */
[----:B------:R-:W-:Y:S01]  /*d8f0*/  FMUL R16, R16, UR24 ;  /* 0x0000001810107c20 */ /* 0x000fe20008400000 */
[----:B------:R-:W-:Y:S01]  /*d900*/  F2FP.SATFINITE.E4M3.F32.PACK_AB_MERGE_C R19, RZ, R19, RZ ;  /* 0x00000013ff13723e */ /* 0x000fe200048070ff */
[----:B------:R0:W-:Y:S01]  /*d910*/  @!P3 STG.E.U8 desc[UR22][R26.64+0x98], R21 ;  /* 0x000098151a00b986 */ /* 0x0001e2000c101116 */
[----:B-1----:R-:W-:-:S03]  /*d920*/  F2FP.SATFINITE.E4M3.F32.PACK_AB_MERGE_C R23, RZ, R18, RZ ;  /* 0x00000012ff17723e */ /* 0x002fc600048070ff */
[----:B------:R-:W-:Y:S01]  /*d930*/  @!P4 STG.E.U8 desc[UR22][R26.64+0x99], R31 ;  /* 0x0000991f1a00c986 */ /* 0x000fe2000c101116 */
[C---:B------:R-:W-:Y:S02]  /*d940*/  ISETP.LT.OR P3, PT, R34.reuse, 0xa1, !P0 ;  /* 0x000000a12200780c */ /* 0x040fe40004761670 */
[C---:B------:R-:W-:Y:S01]  /*d950*/  ISETP.LT.OR P4, PT, R34.reuse, 0xa2, !P0 ;  /* 0x000000a22200780c */ /* 0x040fe20004781670 */
[----:B------:R-:W-:Y:S01]  /*d960*/  @!P6 STG.E.U8 desc[UR22][R24.64+0xa1], R23 ;  /* 0x0000a1171800e986 */ /* 0x000fe2000c101116 */
[----:B------:R-:W-:Y:S01]  /*d970*/  ISETP.LT.OR P6, PT, R34, 0xaa, !P1 ;  /* 0x000000aa2200780c */ /* 0x000fe20004fc1670 */
[----:B------:R-:W-:Y:S02]  /*d980*/  FMUL R14, R14, UR24 ;  /* 0x000000180e0e7c20 */ /* 0x000fe40008400000 */
        /* <DEDUP_REMOVED lines=20> */
[----:B------:R-:W4:Y:S01]  /*dad0*/  LDL.LU R222, [R1+0x1c] ;  /* 0x00001c0001de7983 */ /* 0x000f220000300800 */
[----:B0-----:R-:W-:-:S02]  /*dae0*/  F2FP.SATFINITE.E4M3.F32.PACK_AB_MERGE_C R17, RZ, R10, RZ ;  /* 0x0000000aff11723e */ /* 0x001fc400048070ff */
[----:B-1----:R-:W-:Y:S01]  /*daf0*/  F2FP.SATFINITE.E4M3.F32.PACK_AB_MERGE_C R15, RZ, R12, RZ ;  /* 0x0000000cff0f723e */ /* 0x002fe200048070ff */
[----:B------:R0:W-:Y:S01]  /*db00*/  @!P3 STG.E.U8 desc[UR22][R26.64+0xa8], R13 ;  /* 0x0000a80d1a00b986 */ /* 0x0001e2000c101116 */
[----:B------:R-:W-:Y:S02]  /*db10*/  F2FP.SATFINITE.E4M3.F32.PACK_AB_MERGE_C R11, RZ, R11, RZ ;  /* 0x0000000bff0b723e */ /* 0x000fe400048070ff */
[C---:B------:R-:W-:Y:S01]  /*db20*/  ISETP.LT.OR P3, PT, R34.reuse, 0xb1, !P0 ;  /* 0x000000b12200780c */ /* 0x040fe20004761670 */
[----:B------:R-:W-:Y:S01]  /*db30*/  @!P4 STG.E.U8 desc[UR22][R26.64+0xa9], R15 ;  /* 0x0000a90f1a00c986 */ /* 0x000fe2000c101116 */
[----:B------:R-:W-:-:S03]  /*db40*/  ISETP.LT.OR P4, PT, R34, 0xb2, !P0 ;  /* 0x000000b22200780c */ /* 0x000fc60004781670 */
[----:B------:R-:W-:Y:S01]  /*db50*/  @!P6 STG.E.U8 desc[UR22][R24.64+0xb1], R17 ;  /* 0x0000b1111800e986 */ /* 0x000fe2000c101116 */
[----:B------:R-:W-:Y:S01]  /*db60*/  ISETP.LT.OR P6, PT, R34, 0xba, !P1 ;  /* 0x000000ba2200780c */ /* 0x000fe20004fc1670 */
[----:B------:R-:W-:Y:S01]  /*db70*/  FMUL R9, R9, UR24 ;  /* 0x0000001809097c20 */ /* 0x000fe20008400000 */
[----:B------:R-:W-:Y:S01]  /*db80*/  FMUL R8, R8, UR24 ;  /* 0x0000001808087c20 */ /* 0x000fe20008400000 */
[----:B------:R-:W4:Y:S01]  /*db90*/  LDL.LU R223, [R1+0x18] ;  /* 0x0000180001df7983 */ /* 0x000f220000300800 */
[----:B------:R-:W-:-:S03]  /*dba0*/  FMUL R6, R6, UR24 ;  /* 0x0000001806067c20 */ /* 0x000fc60008400000 */
[----:B------:R-:W4:Y:S01]  /*dbb0*/  LDL.LU R221, [R1+0x14] ;  /* 0x0000140001dd7983 */ /* 0x000f220000300800 */
[----:B------:R-:W-:-:S03]  /*dbc0*/  F2FP.SATFINITE.E4M3.F32.PACK_AB_MERGE_C R9, RZ, R9, RZ ;  /* 0x00000009ff09723e */ /* 0x000fc600048070ff */
[----:B------:R-:W4:Y:S01]  /*dbd0*/  LDL.LU R220, [R1+0x10] ;  /* 0x0000100001dc7983 */ /* 0x000f220000300800 */
[----:B0-----:R-:W-:Y:S01]  /*dbe0*/  F2FP.SATFINITE.E4M3.F32.PACK_AB_MERGE_C R13, RZ, R8, RZ ;  /* 0x00000008ff0d723e */ /* 0x001fe200048070ff */
[----:B------:R-:W-:Y:S01]  /*dbf0*/  FMUL R7, R7, UR24 ;  /* 0x0000001807077c20 */ /* 0x000fe20008400000 */
[----:B-----5:R-:W-:Y:S01]  /*dc00*/  FMUL R0, R0, UR24 ;  /* 0x0000001800007c20 */ /* 0x020fe20008400000 */
[----:B------:R0:W-:Y:S01]  /*dc10*/  @!P5 STG.E.U8 desc[UR22][R24.64+0xb0], R11 ;  /* 0x0000b00b1800d986 */ /* 0x0001e2000c101116 */
[----:B------:R-:W-:Y:S01]  /*dc20*/  ISETP.LT.OR P5, PT, R34, 0xb9, !P1 ;  /* 0x000000b92200780c */ /* 0x000fe20004fa1670 */
[----:B------:R-:W-:Y:S01]  /*dc30*/  FMUL R2, R2, UR24 ;  /* 0x0000001802027c20 */ /* 0x000fe20008400000 */
[----:B------:R-:W-:Y:S01]  /*dc40*/  F2FP.SATFINITE.E4M3.F32.PACK_AB_MERGE_C R7, RZ, R7, RZ ;  /* 0x00000007ff07723e */ /* 0x000fe200048070ff */
[----:B------:R1:W-:Y:S01]  /*dc50*/  @!P3 STG.E.U8 desc[UR22][R26.64+0xb0], R9 ;  /* 0x0000b0091a00b986 */ /* 0x0003e2000c101116 */
[----:B------:R-:W-:Y:S01]  /*dc60*/  FMUL R3, R3, UR24 ;  /* 0x0000001803037c20 */ /* 0x000fe20008400000 */
[----:B------:R-:W-:Y:S01]  /*dc70*/  FMUL R4, R4, UR24 ;  /* 0x0000001804047c20 */ /* 0x000fe20008400000 */
[C---:B------:R-:W-:Y:S01]  /*dc80*/  ISETP.LT.OR P3, PT, R34.reuse, 0xb9, !P0 ;  /* 0x000000b92200780c */ /* 0x040fe20004761670 */
[----:B------:R3:W-:Y:S01]  /*dc90*/  @!P4 STG.E.U8 desc[UR22][R26.64+0xb1], R13 ;  /* 0x0000b10d1a00c986 */ /* 0x0007e2000c101116 */
[----:B------:R-:W-:Y:S01]  /*dca0*/  ISETP.LT.OR P4, PT, R34, 0xba, !P0 ;  /* 0x000000ba2200780c */ /* 0x000fe20004781670 */
[----:B------:R-:W-:Y:S01]  /*dcb0*/  FMUL R5, R5, UR24 ;  /* 0x0000001805057c20 */ /* 0x000fe20008400000 */
[----:B0-----:R-:W-:-:S03]  /*dcc0*/  F2FP.SATFINITE.E4M3.F32.PACK_AB_MERGE_C R11, RZ, R6, RZ ;  /* 0x00000006ff0b723e */ /* 0x001fc600048070ff */
[----:B------:R0:W-:Y:S01]  /*dcd0*/  @!P5 STG.E.U8 desc[UR22][R24.64+0xb8], R7 ;  /* 0x0000b8071800d986 */ /* 0x0001e2000c101116 */
[----:B------:R-:W-:Y:S02]  /*dce0*/  ISETP.LT.OR P5, PT, R34, 0xc1, !P1 ;  /* 0x000000c12200780c */ /* 0x000fe40004fa1670 */
[----:B-1----:R-:W-:Y:S01]  /*dcf0*/  F2FP.SATFINITE.E4M3.F32.PACK_AB_MERGE_C R9, RZ, R4, RZ ;  /* 0x00000004ff09723e */ /* 0x002fe200048070ff */
[----:B------:R1:W-:Y:S01]  /*dd00*/  @!P6 STG.E.U8 desc[UR22][R24.64+0xb9], R11 ;  /* 0x0000b90b1800e986 */ /* 0x0003e2000c101116 */
[----:B--2---:R-:W-:Y:S01]  /*dd10*/  FMUL R4, R226, UR24 ;  /* 0x00000018e2047c20 */ /* 0x004fe20008400000 */
[----:B---3--:R-:W-:Y:S01]  /*dd20*/  F2FP.SATFINITE.E4M3.F32.PACK_AB_MERGE_C R13, RZ, R0, RZ ;  /* 0x00000000ff0d723e */ /* 0x008fe200048070ff */
[----:B------:R-:W-:Y:S01]  /*dd30*/  FMUL R0, R224, UR24 ;  /* 0x00000018e0007c20 */ /* 0x000fe20008400000 */
[----:B------:R-:W-:Y:S01]  /*dd40*/  F2FP.SATFINITE.E4M3.F32.PACK_AB_MERGE_C R5, RZ, R5, RZ ;  /* 0x00000005ff05723e */ /* 0x000fe200048070ff */
[----:B------:R-:W2:Y:S01]  /*dd50*/  LDL.LU R224, [R1+0x20] ;  /* 0x0000200001e07983 */ /* 0x000ea20000300800 */
[----:B------:R-:W-:-:S02]  /*dd60*/  ISETP.LT.OR P6, PT, R34, 0xc2, !P1 ;  /* 0x000000c22200780c */ /* 0x000fc40004fc1670 */
[----:B0-----:R-:W-:Y:S01]  /*dd70*/  F2FP.SATFINITE.E4M3.F32.PACK_AB_MERGE_C R7, RZ, R3, RZ ;  /* 0x00000003ff07723e */ /* 0x001fe200048070ff */
[----:B------:R-:W-:Y:S01]  /*dd80*/  FMUL R3, R227, UR24 ;  /* 0x00000018e3037c20 */ /* 0x000fe20008400000 */
[----:B------:R0:W-:Y:S01]  /*dd90*/  @!P3 STG.E.U8 desc[UR22][R26.64+0xb8], R5 ;  /* 0x0000b8051a00b986 */ /* 0x0001e2000c101116 */
[C---:B------:R-:W-:Y:S02]  /*dda0*/  ISETP.LT.OR P3, PT, R34.reuse, 0xc1, !P0 ;  /* 0x000000c12200780c */ /* 0x040fe40004761670 */
[----:B-1----:R-:W-:Y:S01]  /*ddb0*/  F2FP.SATFINITE.E4M3.F32.PACK_AB_MERGE_C R11, RZ, R2, RZ ;  /* 0x00000002ff0b723e */ /* 0x002fe200048070ff */
[----:B----4-:R-:W-:Y:S01]  /*ddc0*/  FMUL R2, R225, UR24 ;  /* 0x00000018e1027c20 */ /* 0x010fe20008400000 */
[----:B------:R-:W-:Y:S01]  /*ddd0*/  @!P4 STG.E.U8 desc[UR22][R26.64+0xb9], R9 ;  /* 0x0000b9091a00c986 */ /* 0x000fe2000c101116 */
[----:B------:R-:W-:-:S03]  /*dde0*/  ISETP.LT.OR P4, PT, R34, 0xc2, !P0 ;  /* 0x000000c22200780c */ /* 0x000fc60004781670 */
[----:B------:R-:W3:Y:S04]  /*ddf0*/  LDL.LU R225, [R1+0x24] ;  /* 0x0000240001e17983 */ /* 0x000ee80000300800 */
[----:B------:R-:W4:Y:S04]  /*de00*/  LDL.LU R227, [R1+0x28] ;  /* 0x0000280001e37983 */ /* 0x000f280000300800 */
[----:B------:R-:W4:Y:S04]  /*de10*/  LDL.LU R226, [R1+0x2c] ;  /* 0x00002c0001e27983 */ /* 0x000f280000300800 */
[----:B------:R1:W-:Y:S01]  /*de20*/  @!P5 STG.E.U8 desc[UR22][R24.64+0xc0], R7 ;  /* 0x0000c0071800d986 */ /* 0x0003e2000c101116 */
[----:B------:R-:W-:-:S02]  /*de30*/  ISETP.LT.OR P5, PT, R34, 0xc9, !P1 ;  /* 0x000000c92200780c */ /* 0x000fc40004fa1670 */
[----:B0-----:R-:W-:Y:S01]  /*de40*/  F2FP.SATFINITE.E4M3.F32.PACK_AB_MERGE_C R5, RZ, R0, RZ ;  /* 0x00000000ff05723e */ /* 0x001fe200048070ff */
[----:B------:R0:W-:Y:S01]  /*de50*/  @!P6 STG.E.U8 desc[UR22][R24.64+0xc1], R11 ;  /* 0x0000c10b1800e986 */ /* 0x0001e2000c101116 */
[----:B------:R-:W-:-:S03]  /*de60*/  ISETP.LT.OR P6, PT, R34, 0xca, !P1 ;  /* 0x000000ca2200780c */ /* 0x000fc60004fc1670 */
[----:B------:R-:W-:Y:S01]  /*de70*/  @!P3 STG.E.U8 desc[UR22][R26.64+0xc0], R13 ;  /* 0x0000c00d1a00b986 */ /* 0x000fe2000c101116 */
[----:B-1----:R-:W-:-:S03]  /*de80*/  F2FP.SATFINITE.E4M3.F32.PACK_AB_MERGE_C R7, RZ, R2, RZ ;  /* 0x00000002ff07723e */ /* 0x002fc600048070ff */
[----:B------:R1:W-:Y:S01]  /*de90*/  @!P4 STG.E.U8 desc[UR22][R26.64+0xc1], R5 ;  /* 0x0000c1051a00c986 */ /* 0x0003e2000c101116 */
[C---:B------:R-:W-:Y:S02]  /*dea0*/  ISETP.LT.OR P3, PT, R34.reuse, 0xc9, !P0 ;  /* 0x000000c92200780c */ /* 0x040fe40004761670 */
[C---:B------:R-:W-:Y:S01]  /*deb0*/  ISETP.LT.OR P4, PT, R34.reuse, 0xca, !P0 ;  /* 0x000000ca2200780c */ /* 0x040fe20004781670 */
[----:B------:R1:W-:Y:S01]  /*dec0*/  @!P5 STG.E.U8 desc[UR22][R24.64+0xc8], R7 ;  /* 0x0000c8071800d986 */ /* 0x0003e2000c101116 */
[----:B------:R-:W-:Y:S02]  /*ded0*/  ISETP.LT.OR P5, PT, R34, 0xd1, !P1 ;  /* 0x000000d12200780c */ /* 0x000fe40004fa1670 */
[----:B------:R-:W-:Y:S02]  /*dee0*/  F2FP.SATFINITE.E4M3.F32.PACK_AB_MERGE_C R9, RZ, R3, RZ ;  /* 0x00000003ff09723e */ /* 0x000fe400048070ff */
[----:B0-----:R-:W-:-:S03]  /*def0*/  F2FP.SATFINITE.E4M3.F32.PACK_AB_MERGE_C R11, RZ, R4, RZ ;  /* 0x00000004ff0b723e */ /* 0x001fc600048070ff */
[----:B------:R0:W-:Y:S04]  /*df00*/  @!P6 STG.E.U8 desc[UR22][R24.64+0xc9], R9 ;  /* 0x0000c9091800e986 */ /* 0x0001e8000c101116 */
[----:B------:R-:W-:Y:S01]  /*df10*/  @!P3 STG.E.U8 desc[UR22][R26.64+0xc8], R11 ;  /* 0x0000c80b1a00b986 */ /* 0x000fe2000c101116 */
[----:B------:R-:W-:Y:S01]  /*df20*/  FMUL R2, R221, UR24 ;  /* 0x00000018dd027c20 */ /* 0x000fe20008400000 */
[----:B------:R-:W-:Y:S02]  /*df30*/  FMUL R0, R220, UR24 ;  /* 0x00000018dc007c20 */ /* 0x000fe40008400000 */
[----:B------:R-:W4:Y:S03]  /*df40*/  LDL.LU R220, [R1+0x30] ;  /* 0x0000300001dc7983 */ /* 0x000f260000300800 */
[----:B-1----:R-:W-:Y:S01]  /*df50*/  F2FP.SATFINITE.E4M3.F32.PACK_AB_MERGE_C R5, RZ, R0, RZ ;  /* 0x00000000ff05723e */ /* 0x002fe200048070ff */
[----:B------:R-:W4:Y:S01]  /*df60*/  LDL.LU R221, [R1+0x34] ;  /* 0x0000340001dd7983 */ /* 0x000f220000300800 */
[----:B------:R-:W-:Y:S01]  /*df70*/  FMUL R0, R222, UR24 ;  /* 0x00000018de007c20 */ /* 0x000fe20008400000 */
[----:B------:R-:W-:Y:S01]  /*df80*/  FMUL R3, R223, UR24 ;  /* 0x00000018df037c20 */ /* 0x000fe20008400000 */
[----:B------:R-:W-:Y:S01]  /*df90*/  F2FP.SATFINITE.E4M3.F32.PACK_AB_MERGE_C R7, RZ, R2, RZ ;  /* 0x00000002ff07723e */ /* 0x000fe200048070ff */
[----:B------:R-:W4:Y:S02]  /*dfa0*/  LDL.LU R223, [R1+0x38] ;  /* 0x0000380001df7983 */ /* 0x000f240000300800 */
[----:B------:R-:W-:-:S02]  /*dfb0*/  F2FP.SATFINITE.E4M3.F32.PACK_AB_MERGE_C R13, RZ, R0, RZ ;  /* 0x00000000ff0d723e */ /* 0x000fc400048070ff */
[----:B------:R-:W4:Y:S01]  /*dfc0*/  LDL.LU R222, [R1+0x3c] ;  /* 0x00003c0001de7983 */ /* 0x000f220000300800 */
[----:B0-----:R-:W-:-:S03]  /*dfd0*/  F2FP.SATFINITE.E4M3.F32.PACK_AB_MERGE_C R9, RZ, R3, RZ ;  /* 0x00000003ff09723e */ /* 0x001fc600048070ff */
[----:B------:R-:W-:Y:S04]  /*dfe0*/  @!P4 STG.E.U8 desc[UR22][R26.64+0xc9], R5 ;  /* 0x0000c9051a00c986 */ /* 0x000fe8000c101116 */
[----:B------:R0:W-:Y:S01]  /*dff0*/  @!P5 STG.E.U8 desc[UR22][R24.64+0xd0], R7 ;  /* 0x0000d0071800d986 */ /* 0x0001e2000c101116 */
[----:B--2---:R-:W-:-:S03]  /*e000*/  FMUL R2, R224, UR24 ;  /* 0x00000018e0027c20 */ /* 0x004fc60008400000 */
[----:B------:R-:W2:Y:S01]  /*e010*/  LDL.LU R224, [R1+0x40] ;  /* 0x0000400001e07983 */ /* 0x000ea20000300800 */
[----:B---3--:R-:W-:-:S03]  /*e020*/  FMUL R0, R225, UR24 ;  /* 0x00000018e1007c20 */ /* 0x008fc60008400000 */
[----:B------:R-:W3:Y:S01]  /*e030*/  LDL.LU R225, [R1+0x44] ;  /* 0x0000440001e17983 */ /* 0x000ee20000300800 */
[----:B----4-:R-:W-:Y:S01]  /*e040*/  FMUL R3, R227, UR24 ;  /* 0x00000018e3037c20 */ /* 0x010fe20008400000 */
[----:B0-----:R-:W-:Y:S02]  /*e050*/  F2FP.SATFINITE.E4M3.F32.PACK_AB_MERGE_C R7, RZ, R0, RZ ;  /* 0x00000000ff07723e */ /* 0x001fe400048070ff */
[----:B------:R-:W4:Y:S01]  /*e060*/  LDL.LU R227, [R1+0x48] ;  /* 0x0000480001e37983 */ /* 0x000f220000300800 */
[----:B------:R-:W-:-:S03]  /*e070*/  FMUL R0, R226, UR24 ;  /* 0x00000018e2007c20 */ /* 0x000fc60008400000 */
[----:B------:R-:W4:Y:S01]  /*e080*/  LDL.LU R226, [R1+0x4c] ;  /* 0x00004c0001e27983 */ /* 0x000f220000300800 */
[C---:B------:R-:W-:Y:S02]  /*e090*/  ISETP.LT.OR P6, PT, R34.reuse, 0xd2, !P1 ;  /* 0x000000d22200780c */ /* 0x040fe40004fc1670 */
[C---:B------:R-:W-:Y:S01]  /*e0a0*/  ISETP.LT.OR P4, PT, R34.reuse, 0xd2, !P0 ;  /* 0x000000d22200780c */ /* 0x040fe20004781670 */
[----:B------:R-:W4:Y:S01]  /*e0b0*/  LDL.LU R218, [R1+0x50] ;  /* 0x0000500001da7983 */ /* 0x000f220000300800 */
[----:B------:R-:W-:Y:S02]  /*e0c0*/  F2FP.SATFINITE.E4M3.F32.PACK_AB_MERGE_C R5, RZ, R2, RZ ;  /* 0x00000002ff05723e */ /* 0x000fe400048070ff */
[C---:B------:R-:W-:Y:S02]  /*e0d0*/  ISETP.LT.OR P3, PT, R34.reuse, 0xd1, !P0 ;  /* 0x000000d12200780c */ /* 0x040fe40004761670 */
[----:B------:R-:W-:Y:S02]  /*e0e0*/  ISETP.LT.OR P5, PT, R34, 0xd9, !P1 ;  /* 0x000000d92200780c */ /* 0x000fe40004fa1670 */
[----:B------:R-:W-:-:S03]  /*e0f0*/  F2FP.SATFINITE.E4M3.F32.PACK_AB_MERGE_C R11, RZ, R0, RZ ;  /* 0x00000000ff0b723e */ /* 0x000fc600048070ff */
[----:B------:R0:W-:Y:S01]  /*e100*/  @!P6 STG.E.U8 desc[UR22][R24.64+0xd1], R9 ;  /* 0x0000d1091800e986 */ /* 0x0001e2000c101116 */
[----:B------:R-:W-:-:S03]  /*e110*/  ISETP.LT.OR P6, PT, R34, 0xda, !P1 ;  /* 0x000000da2200780c */ /* 0x000fc60004fc1670 */
[----:B------:R1:W-:Y:S01]  /*e120*/  @!P4 STG.E.U8 desc[UR22][R26.64+0xd1], R5 ;  /* 0x0000d1051a00c986 */ /* 0x0003e2000c101116 */
[----:B------:R-:W-:-:S03]  /*e130*/  ISETP.LT.OR P4, PT, R34, 0xda, !P0 ;  /* 0x000000da2200780c */ /* 0x000fc60004781670 */
[----:B------:R-:W-:Y:S01]  /*e140*/  @!P3 STG.E.U8 desc[UR22][R26.64+0xd0], R13 ;  /* 0x0000d00d1a00b986 */ /* 0x000fe2000c101116 */
[----:B0-----:R-:W-:-:S03]  /*e150*/  F2FP.SATFINITE.E4M3.F32.PACK_AB_MERGE_C R9, RZ, R3, RZ ;  /* 0x00000003ff09723e */ /* 0x001fc600048070ff */
[----:B------:R0:W-:Y:S04]  /*e160*/  @!P5 STG.E.U8 desc[UR22][R24.64+0xd8], R7 ;  /* 0x0000d8071800d986 */ /* 0x0001e8000c101116 */
[----:B------:R0:W-:Y:S01]  /*e170*/  @!P6 STG.E.U8 desc[UR22][R24.64+0xd9], R9 ;  /* 0x0000d9091800e986 */ /* 0x0001e2000c101116 */
[----:B------:R-:W-:-:S03]  /*e180*/  FMUL R0, R220, UR24 ;  /* 0x00000018dc007c20 */ /* 0x000fc60008400000 */
[----:B------:R-:W4:Y:S01]  /*e190*/  LDL.LU R220, [R1+0x54] ;  /* 0x0000540001dc7983 */ /* 0x000f220000300800 */
[----:B------:R-:W-:-:S03]  /*e1a0*/  FMUL R2, R221, UR24 ;  /* 0x00000018dd027c20 */ /* 0x000fc60008400000 */
[----:B------:R-:W4:Y:S01]  /*e1b0*/  LDL.LU R221, [R1+0x58] ;  /* 0x0000580001dd7983 */ /* 0x000f220000300800 */
[----:B-1----:R-:W-:Y:S01]  /*e1c0*/  F2FP.SATFINITE.E4M3.F32.PACK_AB_MERGE_C R5, RZ, R0, RZ ;  /* 0x00000000ff05723e */ /* 0x002fe200048070ff */
[----:B------:R-:W-:Y:S02]  /*e1d0*/  FMUL R3, R223, UR24 ;  /* 0x00000018df037c20 */ /* 0x000fe40008400000 */
[----:B------:R-:W4:Y:S01]  /*e1e0*/  LDL.LU R223, [R1+0x5c] ;  /* 0x00005c0001df7983 */ /* 0x000f220000300800 */
[----:B0-----:R-:W-:Y:S01]  /*e1f0*/  F2FP.SATFINITE.E4M3.F32.PACK_AB_MERGE_C R7, RZ, R2, RZ ;  /* 0x00000002ff07723e */ /* 0x001fe200048070ff */
[----:B------:R-:W-:Y:S01]  /*e200*/  FMUL R4, R222, UR24 ;  /* 0x00000018de047c20 */ /* 0x000fe20008400000 */
[----:B------:R-:W-:Y:S01]  /*e210*/  F2FP.SATFINITE.E4M3.F32.PACK_AB_MERGE_C R9, RZ, R3, RZ ;  /* 0x00000003ff09723e */ /* 0x000fe200048070ff */
[----:B------:R-:W4:Y:S04]  /*e220*/  LDL.LU R222, [R1+0x60] ;  /* 0x0000600001de7983 */ /* 0x000f280000300800 */
[----:B------:R0:W-:Y:S01]  /*e230*/  @!P4 STG.E.U8 desc[UR22][R26.64+0xd9], R5 ;  /* 0x0000d9051a00c986 */ /* 0x0001e2000c101116 */
[----:B--2---:R-:W-:-:S03]  /*e240*/  FMUL R0, R224, UR24 ;  /* 0x00000018e0007c20 */ /* 0x004fc60008400000 */
[----:B------:R-:W2:Y:S02]  /*e250*/  LDL.LU R224, [R1+0x64] ;  /* 0x0000640001e07983 */ /* 0x000ea40000300800 */
[----:B0-----:R-:W-:Y:S01]  /*e260*/  F2FP.SATFINITE.E4M3.F32.PACK_AB_MERGE_C R5, RZ, R0, RZ ;  /* 0x00000000ff05723e */ /* 0x001fe200048070ff */
[----:B---3--:R-:W-:Y:S02]  /*e270*/  FMUL R2, R225, UR24 ;  /* 0x00000018e1027c20 */ /* 0x008fe40008400000 */
[----:B------:R-:W3:Y:S01]  /*e280*/  LDL.LU R225, [R1+0x68] ;  /* 0x0000680001e17983 */ /* 0x000ee20000300800 */
[----:B----4-:R-:W-:-:S03]  /*e290*/  FMUL R3, R227, UR24 ;  /* 0x00000018e3037c20 */ /* 0x010fc60008400000 */
[----:B------:R-:W4:Y:S01]  /*e2a0*/  LDL.LU R227, [R1+0x6c] ;  /* 0x00006c0001e37983 */ /* 0x000f220000300800 */
[----:B------:R-:W-:-:S03]  /*e2b0*/  FMUL R0, R226, UR24 ;  /* 0x00000018e2007c20 */ /* 0x000fc60008400000 */
[----:B------:R-:W4:Y:S01]  /*e2c0*/  LDL.LU R226, [R1+0x70] ;  /* 0x0000700001e27983 */ /* 0x000f220000300800 */
[C---:B------:R-:W-:Y:S02]  /*e2d0*/  ISETP.LT.OR P3, PT, R34.reuse, 0xd9, !P0 ;  /* 0x000000d92200780c */ /* 0x040fe40004761670 */
[C---:B------:R-:W-:Y:S02]  /*e2e0*/  ISETP.LT.OR P5, PT, R34.reuse, 0xe1, !P1 ;  /* 0x000000e12200780c */ /* 0x040fe40004fa1670 */
[C---:B------:R-:W-:Y:S02]  /*e2f0*/  ISETP.LT.OR P6, PT, R34.reuse, 0xe2, !P1 ;  /* 0x000000e22200780c */ /* 0x040fe40004fc1670 */
[----:B------:R-:W-:-:S07]  /*e300*/  ISETP.LT.OR P4, PT, R34, 0xe2, !P0 ;  /* 0x000000e22200780c */ /* 0x000fce0004781670 */
[----:B------:R-:W-:Y:S01]  /*e310*/  @!P3 STG.E.U8 desc[UR22][R26.64+0xd8], R11 ;  /* 0x0000d80b1a00b986 */ /* 0x000fe2000c101116 */
[----:B------:R-:W-:-:S03]  /*e320*/  ISETP.LT.OR P3, PT, R34, 0xe1, !P0 ;  /* 0x000000e12200780c */ /* 0x000fc60004761670 */
[----:B------:R0:W-:Y:S01]  /*e330*/  @!P5 STG.E.U8 desc[UR22][R24.64+0xe0], R7 ;  /* 0x0000e0071800d986 */ /* 0x0001e2000c101116 */
[----:B------:R-:W-:-:S03]  /*e340*/  ISETP.LT.OR P5, PT, R34, 0xe9, !P1 ;  /* 0x000000e92200780c */ /* 0x000fc60004fa1670 */
[----:B------:R1:W-:Y:S01]  /*e350*/  @!P6 STG.E.U8 desc[UR22][R24.64+0xe1], R9 ;  /* 0x0000e1091800e986 */ /* 0x0003e2000c101116 */
[----:B------:R-:W-:Y:S02]  /*e360*/  ISETP.LT.OR P6, PT, R34, 0xea, !P1 ;  /* 0x000000ea2200780c */ /* 0x000fe40004fc1670 */
[----:B------:R-:W-:Y:S01]  /*e370*/  F2FP.SATFINITE.E4M3.F32.PACK_AB_MERGE_C R13, RZ, R4, RZ ;  /* 0x00000004ff0d723e */ /* 0x000fe200048070ff */
[----:B------:R1:W-:Y:S01]  /*e380*/  @!P4 STG.E.U8 desc[UR22][R26.64+0xe1], R5 ;  /* 0x0000e1051a00c986 */ /* 0x0003e2000c101116 */
[----:B0-----:R-:W-:-:S03]  /*e390*/  F2FP.SATFINITE.E4M3.F32.PACK_AB_MERGE_C R7, RZ, R2, RZ ;  /* 0x00000002ff07723e */ /* 0x001fc600048070ff */
[----:B------:R-:W-:Y:S01]  /*e3a0*/  @!P3 STG.E.U8 desc[UR22][R26.64+0xe0], R13 ;  /* 0x0000e00d1a00b986 */ /* 0x000fe2000c101116 */
[----:B-1----:R-:W-:-:S03]  /*e3b0*/  F2FP.SATFINITE.E4M3.F32.PACK_AB_MERGE_C R9, RZ, R3, RZ ;  /* 0x00000003ff09723e */ /* 0x002fc600048070ff */
[----:B------:R0:W-:Y:S01]  /*e3c0*/  @!P5 STG.E.U8 desc[UR22][R24.64+0xe8], R7 ;  /* 0x0000e8071800d986 */ /* 0x0001e2000c101116 */
[C---:B------:R-:W-:Y:S02]  /*e3d0*/  ISETP.LT.OR P3, PT, R34.reuse, 0xe9, !P0 ;  /* 0x000000e92200780c */ /* 0x040fe40004761670 */
[C---:B------:R-:W-:Y:S01]  /*e3e0*/  ISETP.LT.OR P4, PT, R34.reuse, 0xea, !P0 ;  /* 0x000000ea2200780c */ /* 0x040fe20004781670 */
[----:B------:R1:W-:Y:S01]  /*e3f0*/  @!P6 STG.E.U8 desc[UR22][R24.64+0xe9], R9 ;  /* 0x0000e9091800e986 */ /* 0x0003e2000c101116 */
[----:B------:R-:W-:Y:S01]  /*e400*/  ISETP.LT.OR P5, PT, R34, 0xf1, !P1 ;  /* 0x000000f12200780c */ /* 0x000fe20004fa1670 */
[----:B------:R-:W-:Y:S01]  /*e410*/  FMUL R2, R218, UR24 ;  /* 0x00000018da027c20 */ /* 0x000fe20008400000 */
[----:B------:R-:W-:Y:S02]  /*e420*/  ISETP.LT.OR P6, PT, R34, 0xf2, !P1 ;  /* 0x000000f22200780c */ /* 0x000fe40004fc1670 */
[----:B------:R-:W-:Y:S02]  /*e430*/  F2FP.SATFINITE.E4M3.F32.PACK_AB_MERGE_C R11, RZ, R0, RZ ;  /* 0x00000000ff0b723e */ /* 0x000fe400048070ff */
[----:B------:R-:W-:-:S03]  /*e440*/  F2FP.SATFINITE.E4M3.F32.PACK_AB_MERGE_C R5, RZ, R2, RZ ;  /* 0x00000002ff05723e */ /* 0x000fc600048070ff */
[----:B------:R-:W-:Y:S01]  /*e450*/  @!P3 STG.E.U8 desc[UR22][R26.64+0xe8], R11 ;  /* 0x0000e80b1a00b986 */ /* 0x000fe2000c101116 */
[----:B------:R-:W-:-:S03]  /*e460*/  ISETP.LT.OR P3, PT, R34, 0xf1, !P0 ;  /* 0x000000f12200780c */ /* 0x000fc60004761670 */
[----:B------:R-:W-:Y:S01]  /*e470*/  @!P4 STG.E.U8 desc[UR22][R26.64+0xe9], R5 ;  /* 0x0000e9051a00c986 */ /* 0x000fe2000c101116 */
[C---:B------:R-:W-:Y:S02]  /*e480*/  ISETP.LT.OR P4, PT, R34.reuse, 0xf9, !P1 ;  /* 0x000000f92200780c */ /* 0x040fe40004f81670 */
[----:B------:R-:W-:Y:S01]  /*e490*/  ISETP.LT.OR P1, PT, R34, 0xfa, !P1 ;  /* 0x000000fa2200780c */ /* 0x000fe20004f21670 */
[----:B------:R-:W-:Y:S01]  /*e4a0*/  FMUL R0, R220, UR24 ;  /* 0x00000018dc007c20 */ /* 0x000fe20008400000 */
[----:B------:R-:W-:-:S04]  /*e4b0*/  FMUL R3, R221, UR24 ;  /* 0x00000018dd037c20 */ /* 0x000fc80008400000 */
[----:B0-----:R-:W-:Y:S02]  /*e4c0*/  F2FP.SATFINITE.E4M3.F32.PACK_AB_MERGE_C R7, RZ, R0, RZ ;  /* 0x00000000ff07723e */ /* 0x001fe400048070ff */
[----:B-1----:R-:W-:Y:S01]  /*e4d0*/  F2FP.SATFINITE.E4M3.F32.PACK_AB_MERGE_C R9, RZ, R3, RZ ;  /* 0x00000003ff09723e */ /* 0x002fe200048070ff */
[----:B------:R-:W-:Y:S02]  /*e4e0*/  FMUL R0, R223, UR24 ;  /* 0x00000018df007c20 */ /* 0x000fe40008400000 */
[----:B------:R0:W-:Y:S01]  /*e4f0*/  @!P5 STG.E.U8 desc[UR22][R24.64+0xf0], R7 ;  /* 0x0000f0071800d986 */ /* 0x0001e2000c101116 */
[----:B------:R-:W-:-:S03]  /*e500*/  ISETP.LT.OR P5, PT, R34, 0xf2, !P0 ;  /* 0x000000f22200780c */ /* 0x000fc600047a1670 */
[----:B------:R1:W-:Y:S01]  /*e510*/  @!P6 STG.E.U8 desc[UR22][R24.64+0xf1], R9 ;  /* 0x0000f1091800e986 */ /* 0x0003e2000c101116 */
[----:B------:R-:W-:Y:S02]  /*e520*/  ISETP.LT.OR P6, PT, R34, 0xf9, !P0 ;  /* 0x000000f92200780c */ /* 0x000fe400047c1670 */
[----:B------:R-:W-:Y:S01]  /*e530*/  F2FP.SATFINITE.E4M3.F32.PACK_AB_MERGE_C R13, RZ, R0, RZ ;  /* 0x00000000ff0d723e */ /* 0x000fe200048070ff */
[----:B------:R-:W-:Y:S01]  /*e540*/  FMUL R0, R222, UR24 ;  /* 0x00000018de007c20 */ /* 0x000fe20008400000 */
[----:B------:R-:W-:Y:S01]  /*e550*/  ISETP.LT.OR P0, PT, R34, 0xfa, !P0 ;  /* 0x000000fa2200780c */ /* 0x000fe20004701670 */
[----:B--2---:R-:W-:-:S03]  /*e560*/  FMUL R2, R224, UR24 ;  /* 0x00000018e0027c20 */ /* 0x004fc60008400000 */
[----:B0-----:R-:W-:Y:S02]  /*e570*/  F2FP.SATFINITE.E4M3.F32.PACK_AB_MERGE_C R7, RZ, R0, RZ ;  /* 0x00000000ff07723e */ /* 0x001fe400048070ff */
[----:B-1----:R-:W-:Y:S01]  /*e580*/  F2FP.SATFINITE.E4M3.F32.PACK_AB_MERGE_C R9, RZ, R2, RZ ;  /* 0x00000002ff09723e */ /* 0x002fe200048070ff */
[----:B---3--:R-:W-:Y:S01]  /*e590*/  FMUL R3, R225, UR24 ;  /* 0x00000018e1037c20 */ /* 0x008fe20008400000 */
[----:B----4-:R-:W-:Y:S01]  /*e5a0*/  FMUL R4, R227, UR24 ;  /* 0x00000018e3047c20 */ /* 0x010fe20008400000 */
[----:B------:R-:W-:-:S03]  /*e5b0*/  FMUL R5, R226, UR24 ;  /* 0x00000018e2057c20 */ /* 0x000fc60008400000 */
[----:B------:R-:W-:Y:S02]  /*e5c0*/  F2FP.SATFINITE.E4M3.F32.PACK_AB_MERGE_C R3, RZ, R3, RZ ;  /* 0x00000003ff03723e */ /* 0x000fe400048070ff */
[----:B------:R-:W-:Y:S02]  /*e5d0*/  F2FP.SATFINITE.E4M3.F32.PACK_AB_MERGE_C R11, RZ, R4, RZ ;  /* 0x00000004ff0b723e */ /* 0x000fe400048070ff */
[----:B------:R-:W-:Y:S01]  /*e5e0*/  F2FP.SATFINITE.E4M3.F32.PACK_AB_MERGE_C R5, RZ, R5, RZ ;  /* 0x00000005ff05723e */ /* 0x000fe200048070ff */
[----:B------:R0:W-:Y:S04]  /*e5f0*/  @!P3 STG.E.U8 desc[UR22][R26.64+0xf0], R13 ;  /* 0x0000f00d1a00b986 */ /* 0x0001e8000c101116 */
[----:B------:R0:W-:Y:S04]  /*e600*/  @!P5 STG.E.U8 desc[UR22][R26.64+0xf1], R7 ;  /* 0x0000f1071a00d986 */ /* 0x0001e8000c101116 */
[----:B------:R0:W-:Y:S04]  /*e610*/  @!P4 STG.E.U8 desc[UR22][R24.64+0xf8], R9 ;  /* 0x0000f8091800c986 */ /* 0x0001e8000c101116 */
[----:B------:R0:W-:Y:S04]  /*e620*/  @!P1 STG.E.U8 desc[UR22][R24.64+0xf9], R3 ;  /* 0x0000f90318009986 */ /* 0x0001e8000c101116 */
[----:B------:R0:W-:Y:S04]  /*e630*/  @!P6 STG.E.U8 desc[UR22][R26.64+0xf8], R11 ;  /* 0x0000f80b1a00e986 */ /* 0x0001e8000c101116 */
[----:B------:R0:W-:Y:S02]  /*e640*/  @!P0 STG.E.U8 desc[UR22][R26.64+0xf9], R5 ;  /* 0x0000f9051a008986 */ /* 0x0001e4000c101116 */
.L_x_293:
[----:B------:R-:W-:Y:S05]  /*e650*/  BSYNC B0 ;  /* 0x0000000000007941 */ /* 0x000fea0003800000 */
.L_x_35:
[----:B------:R-:W2:Y:S01]  /*e660*/  LDL.LU R22, [R1+0x78] ;  /* 0x0000780001167983 */ /* 0x000ea20000300800 */
[----:B0----5:R-:W-:Y:S01]  /*e670*/  IMAD.U32 R3, RZ, RZ, UR18 ;  /* 0x00000012ff037e24 */ /* 0x021fe2000f8e00ff */
[----:B------:R-:W-:Y:S02]  /*e680*/  ULDC.64 UR6, c[0x0][0x650] ;  /* 0x0001940000067ab9 */ /* 0x000fe40000000a00 */
[----:B------:R-:W3:Y:S01]  /*e690*/  LDL.LU R19, [R1+0x7c] ;  /* 0x00007c0001137983 */ /* 0x000ee20000300800 */
[----:B------:R-:W-:Y:S01]  /*e6a0*/  IMAD.U32 R0, RZ, RZ, UR20 ;  /* 0x00000014ff007e24 */ /* 0x000fe2000f8e00ff */
[----:B------:R0:W-:Y:S01]  /*e6b0*/  SYNCS.ARRIVE.TRANS64.A1T0 RZ, [R3+UR28], RZ ;  /* 0x000000ff03ff79a7 */ /* 0x0001e2000810001c */
[----:B------:R-:W-:Y:S02]  /*e6c0*/  IMAD.U32 R2, RZ, RZ, UR20 ;  /* 0x00000014ff027e24 */ /* 0x000fe4000f8e00ff */
[----:B------:R-:W-:Y:S02]  /*e6d0*/  IMAD.MOV.U32 R4, RZ, RZ, -0x1 ;  /* 0xffffffffff047424 */ /* 0x000fe400078e00ff */
[----:B0-----:R-:W-:Y:S01]  /*e6e0*/  IMAD.U32 R3, RZ, RZ, UR15 ;  /* 0x0000000fff037e24 */ /* 0x001fe2000f8e00ff */
[----:B---3--:R-:W-:-:S02]  /*e6f0*/  LEA R19, P0, R0, R19, 0x1 ;  /* 0x0000001300137211 */ /* 0x008fc400078008ff */
[----:B------:R-:W-:Y:S02]  /*e700*/  PRMT R0, RZ, 0x7610, R0 ;  /* 0x00007610ff007816 */ /* 0x000fe40000000000 */
[----:B--2---:R-:W-:Y:S01]  /*e710*/  LEA.HI.X R22, R2, R22, R3, 0x1, P0 ;  /* 0x0000001602167211 */ /* 0x004fe200000f0c03 */
[----:B------:R-:W-:Y:S01]  /*e720*/  IMAD.MOV.U32 R2, RZ, RZ, -0x1 ;  /* 0xffffffffff027424 */ /* 0x000fe200078e00ff */
[----:B------:R0:W-:Y:S01]  /*e730*/  STL [R1+0x7c], R19 ;  /* 0x00007c1301007387 */ /* 0x0001e20000100800 */
[----:B------:R-:W-:Y:S01]  /*e740*/  IMAD.MOV.U32 R3, RZ, RZ, -0x1 ;  /* 0xffffffffff037424 */ /* 0x000fe200078e00ff */
[----:B------:R-:W-:Y:S02]  /*e750*/  ISETP.GE.U32.AND P0, PT, R19, UR6, PT ;  /* 0x0000000613007c0c */ /* 0x000fe4000bf06070 */
[----:B------:R0:W-:Y:S02]  /*e760*/  STL [R1+0x78], R22 ;  /* 0x0000781601007387 */ /* 0x0001e40000100800 */
[----:B------:R-:W-:-:S02]  /*e770*/  ISETP.GE.U32.AND.EX P0, PT, R22, UR7, PT, P0 ;  /* 0x0000000716007c0c */ /* 0x000fc4000bf06100 */
[----:B------:R0:W-:Y:S04]  /*e780*/  STL [R1+0x80], R4 ;  /* 0x0000800401007387 */ /* 0x0001e80000100800 */
[----:B------:R0:W-:Y:S04]  /*e790*/  STL [R1+0x74], R2 ;  /* 0x0000740201007387 */ /* 0x0001e80000100800 */
[----:B------:R0:W-:Y:S03]  /*e7a0*/  STL [R1+0x84], R3 ;  /* 0x0000840301007387 */ /* 0x0001e60000100800 */
[----:B------:R-:W-:Y:S05]  /*e7b0*/  @P0 BRA `(.L_x_294) ;  /* 0x0000000400740947 */ /* 0x000fea0003800000 */
[----:B------:R-:W2:Y:S01]  /*e7c0*/  S2R R14, SR_CTAID.X ;  /* 0x00000000000e7919 */ /* 0x000ea20000002500 */
[----:B------:R-:W3:Y:S01]  /*e7d0*/  LDC.64 R8, c[0x0][0x628] ;  /* 0x00018a00ff087b82 */ /* 0x000ee20000000a00 */
[----:B------:R-:W-:Y:S01]  /*e7e0*/  ULDC UR6, c[0x0][0x150] ;  /* 0x0000540000067ab9 */ /* 0x000fe20000000800 */
[----:B------:R-:W-:Y:S01]  /*e7f0*/  IMAD.MOV.U32 R6, RZ, RZ, R19 ;  /* 0x000000ffff067224 */ /* 0x000fe200078e0013 */
[----:B------:R-:W0:Y:S01]  /*e800*/  S2R R16, SR_CTAID.Y ;  /* 0x0000000000107919 */ /* 0x000e220000002600 */
[----:B------:R-:W-:-:S04]  /*e810*/  IMAD.MOV.U32 R7, RZ, RZ, R22 ;  /* 0x000000ffff077224 */ /* 0x000fc800078e0016 */
[----:B------:R-:W0:Y:S08]  /*e820*/  LDC R17, c[0x0][0x144] ;  /* 0x00005100ff117b82 */ /* 0x000e300000000800 */
[----:B------:R-:W0:Y:S08]  /*e830*/  LDC R10, c[0x0][0x630] ;  /* 0x00018c00ff0a7b82 */ /* 0x000e300000000800 */
[----:B------:R-:W0:Y:S01]  /*e840*/  LDC.64 R12, c[0x0][0x620] ;  /* 0x00018800ff0c7b82 */ /* 0x000e220000000a00 */
[----:B---3--:R-:W-:-:S04]  /*e850*/  ISETP.NE.U32.AND P0, PT, R8, RZ, PT ;  /* 0x000000ff0800720c */ /* 0x008fc80003f05070 */
[----:B------:R-:W-:Y:S02]  /*e860*/  ISETP.NE.AND.EX P0, PT, R9, RZ, PT, P0 ;  /* 0x000000ff0900720c */ /* 0x000fe40003f05300 */
[----:B--2---:R-:W-:-:S05]  /*e870*/  I2FP.F32.U32 R0, R14 ;  /* 0x0000000e00007245 */ /* 0x004fca0000201000 */
[----:B------:R-:W-:-:S04]  /*e880*/  FMUL R0, R0, UR6 ;  /* 0x0000000600007c20 */ /* 0x000fc80008400000 */
[----:B------:R2:W3:Y:S02]  /*e890*/  F2I.U32.TRUNC.NTZ R15, R0 ;  /* 0x00000000000f7305 */ /* 0x0004e4000020f000 */
[----:B------:R-:W-:Y:S05]  /*e8a0*/  @!P0 BRA `(.L_x_295) ;  /* 0x0000000000288947 */ /* 0x000fea0003800000 */
[----:B--2---:R-:W2:Y:S02]  /*e8b0*/  LDC R0, c[0x0][0x634] ;  /* 0x00018d00ff007b82 */ /* 0x004ea40000000800 */
[----:B--2---:R-:W-:-:S05]  /*e8c0*/  IADD3 R7, P0, R19, R0, RZ ;  /* 0x0000000013077210 */ /* 0x004fca0007f1e0ff */
[----:B------:R-:W-:-:S04]  /*e8d0*/  IMAD.X R11, RZ, RZ, R22, P0 ;  /* 0x000000ffff0b7224 */ /* 0x000fc800000e0616 */
[----:B0-----:R-:W-:-:S04]  /*e8e0*/  IMAD.WIDE.U32 R2, R11, R8, RZ ;  /* 0x000000080b027225 */ /* 0x001fc800078e00ff */
[----:B------:R-:W-:-:S04]  /*e8f0*/  IMAD.WIDE.U32 R4, P0, R7, R9, R2 ;  /* 0x0000000907047225 */ /* 0x000fc80007800002 */
[----:B------:R-:W-:-:S04]  /*e900*/  IMAD.WIDE.U32 R2, R7, R8, RZ ;  /* 0x0000000807027225 */ /* 0x000fc800078e00ff */
[----:B------:R-:W-:Y:S01]  /*e910*/  IMAD.X R7, RZ, RZ, RZ, P0 ;  /* 0x000000ffff077224 */ /* 0x000fe200000e06ff */
[----:B------:R-:W-:Y:S01]  /*e920*/  IADD3 RZ, P0, R3, R4, RZ ;  /* 0x0000000403ff7210 */ /* 0x000fe20007f1e0ff */
[----:B------:R-:W-:-:S04]  /*e930*/  IMAD.MOV.U32 R6, RZ, RZ, R5 ;  /* 0x000000ffff067224 */ /* 0x000fc800078e0005 */
[----:B------:R-:W-:-:S08]  /*e940*/  IMAD.WIDE.U32.X R6, R11, R9, R6, P0 ;  /* 0x000000090b067225 */ /* 0x000fd000000e0406 */
.L_x_295:
[-CC-:B0-----:R-:W-:Y:S01]  /*e950*/  SHF.R.U64 R11, R6, R10.reuse, R7.reuse ;  /* 0x0000000a060b7219 */ /* 0x181fe20000001207 */
[----:B------:R-:W0:Y:S01]  /*e960*/  LDC.64 R20, c[0x0][0x640] ;  /* 0x00019000ff147b82 */ /* 0x000e220000000a00 */
[----:B--2---:R-:W-:Y:S01]  /*e970*/  SHF.R.U32.HI R0, RZ, R10, R7 ;  /* 0x0000000aff007219 */ /* 0x004fe20000011607 */
[----:B------:R-:W-:Y:S01]  /*e980*/  IMAD.MOV.U32 R2, RZ, RZ, R19 ;  /* 0x000000ffff027224 */ /* 0x000fe200078e0013 */
[----:B------:R-:W-:Y:S01]  /*e990*/  IADD3 R5, P0, RZ, -R11, RZ ;  /* 0x8000000bff057210 */ /* 0x000fe20007f1e0ff */
[----:B---3--:R-:W-:Y:S01]  /*e9a0*/  IMAD.MOV R15, RZ, RZ, -R15 ;  /* 0x000000ffff0f7224 */ /* 0x008fe200078e0a0f */
[----:B------:R-:W-:Y:S01]  /*e9b0*/  ULDC UR6, c[0x0][0x154] ;  /* 0x0000550000067ab9 */ /* 0x000fe20000000800 */
[----:B------:R-:W-:Y:S02]  /*e9c0*/  IMAD.MOV.U32 R7, RZ, RZ, 0x1 ;  /* 0x00000001ff077424 */ /* 0x000fe400078e00ff */
[----:B------:R-:W2:Y:S01]  /*e9d0*/  LDC R4, c[0x0][0x618] ;  /* 0x00018600ff047b82 */ /* 0x000ea20000000800 */
[----:B------:R-:W-:-:S02]  /*e9e0*/  IMAD.X R3, RZ, RZ, ~R0, P0 ;  /* 0x000000ffff037224 */ /* 0x000fc400000e0e00 */
[----:B------:R-:W-:Y:S02]  /*e9f0*/  IMAD R17, R17, R15, R14 ;  /* 0x0000000f11117224 */ /* 0x000fe400078e020e */
[-C--:B------:R-:W-:Y:S02]  /*ea00*/  IMAD R0, R3, R12.reuse, RZ ;  /* 0x0000000c03007224 */ /* 0x080fe400078e02ff */
[----:B------:R-:W-:Y:S01]  /*ea10*/  IMAD.MOV.U32 R3, RZ, RZ, R22 ;  /* 0x000000ffff037224 */ /* 0x000fe200078e0016 */
[----:B------:R-:W3:Y:S01]  /*ea20*/  LDC R6, c[0x0][0x608] ;  /* 0x00018200ff067b82 */ /* 0x000ee20000000800 */
[----:B------:R-:W-:-:S04]  /*ea30*/  IMAD.WIDE.U32 R2, R5, R12, R2 ;  /* 0x0000000c05027225 */ /* 0x000fc800078e0002 */
[----:B------:R-:W-:-:S03]  /*ea40*/  IMAD R5, R5, R13, R0 ;  /* 0x0000000d05057224 */ /* 0x000fc600078e0200 */
[----:B------:R-:W5:Y:S01]  /*ea50*/  LDC R18, c[0x0][0x658] ;  /* 0x00019600ff127b82 */ /* 0x000f620000000800 */
[----:B------:R-:W-:Y:S01]  /*ea60*/  I2FP.F32.U32 R0, R16 ;  /* 0x0000001000007245 */ /* 0x000fe20000201000 */
[----:B------:R-:W-:Y:S01]  /*ea70*/  IMAD.IADD R3, R3, 0x1, R5 ;  /* 0x0000000103037824 */ /* 0x000fe200078e0205 */
[----:B0-----:R-:W-:Y:S01]  /*ea80*/  ISETP.NE.U32.AND P0, PT, R20, RZ, PT ;  /* 0x000000ff1400720c */ /* 0x001fe20003f05070 */
[----:B------:R-:W-:Y:S02]  /*ea90*/  IMAD.MOV.U32 R5, RZ, RZ, -0x1 ;  /* 0xffffffffff057424 */ /* 0x000fe400078e00ff */
[----:B------:R-:W-:Y:S02]  /*eaa0*/  FMUL R0, R0, UR6 ;  /* 0x0000000600007c20 */ /* 0x000fe40008400000 */
[----:B------:R-:W0:Y:S01]  /*eab0*/  LDC R15, c[0x0][0x148] ;  /* 0x00005200ff0f7b82 */ /* 0x000e220000000800 */
[----:B--2---:R-:W-:Y:S01]  /*eac0*/  SHF.R.U64 R10, R2, R4, R3 ;  /* 0x00000004020a7219 */ /* 0x004fe20000001203 */
[----:B------:R2:W0:Y:S01]  /*ead0*/  F2I.U32.TRUNC.NTZ R13, R0 ;  /* 0x00000000000d7305 */ /* 0x000422000020f000 */
[----:B------:R-:W-:-:S02]  /*eae0*/  ISETP.NE.AND.EX P0, PT, R21, RZ, PT, P0 ;  /* 0x000000ff1500720c */ /* 0x000fc40003f05300 */
[----:B------:R-:W-:-:S03]  /*eaf0*/  SHF.R.U32.HI R3, RZ, R4, R3 ;  /* 0x00000004ff037219 */ /* 0x000fc60000011603 */
[----:B------:R-:W0:Y:S01]  /*eb00*/  LDC R14, c[0x0][0x600] ;  /* 0x00018000ff0e7b82 */ /* 0x000e220000000800 */
[-CC-:B---3--:R-:W-:Y:S02]  /*eb10*/  SHF.R.U64 R8, R10, R6.reuse, R3.reuse ;  /* 0x000000060a087219 */ /* 0x188fe40000001203 */
[----:B------:R-:W-:-:S05]  /*eb20*/  SHF.R.U32.HI R3, RZ, R6, R3 ;  /* 0x00000006ff037219 */ /* 0x000fca0000011603 */
[----:B------:R-:W3:Y:S01]  /*eb30*/  LDC R22, c[0x0][0x648] ;  /* 0x00019200ff167b82 */ /* 0x000ee20000000800 */
[-CC-:B-----5:R-:W-:Y:S02]  /*eb40*/  SHF.R.U64 R12, R8, R18.reuse, R3.reuse ;  /* 0x00000012080c7219 */ /* 0x1a0fe40000001203 */
[-C--:B------:R-:W-:Y:S02]  /*eb50*/  SHF.L.U32 R5, R5, R18.reuse, RZ ;  /* 0x0000001205057219 */ /* 0x080fe400000006ff */
[-C--:B------:R-:W-:Y:S01]  /*eb60*/  SHF.R.U32.HI R3, RZ, R18.reuse, R3 ;  /* 0x00000012ff037219 */ /* 0x080fe20000011603 */
[----:B------:R-:W-:Y:S01]  /*eb70*/  IMAD.MOV.U32 R2, RZ, RZ, R12 ;  /* 0x000000ffff027224 */ /* 0x000fe200078e000c */
[----:B------:R-:W-:Y:S01]  /*eb80*/  SHF.L.U32 R18, R7, R18, RZ ;  /* 0x0000001207127219 */ /* 0x000fe200000006ff */
[----:B------:R-:W0:Y:S01]  /*eb90*/  LDC R23, c[0x0][0x638] ;  /* 0x00018e00ff177b82 */ /* 0x000e220000000800 */
[----:B------:R-:W-:-:S07]  /*eba0*/  LOP3.LUT R19, RZ, R5, RZ, 0x33, !PT ;  /* 0x00000005ff137212 */ /* 0x000fce00078e33ff */
[----:B-1--4-:R-:W1:Y:S01]  /*ebb0*/  LDC R24, c[0x0][0x610] ;  /* 0x00018400ff187b82 */ /* 0x012e620000000800 */
[----:B--2---:R-:W-:Y:S05]  /*ebc0*/  @!P0 BRA `(.L_x_296) ;  /* 0x0000000000288947 */ /* 0x004fea0003800000 */
        /* <DEDUP_REMOVED lines=10> */
.L_x_296:
[----:B---3--:R-:W-:Y:S01]  /*ec70*/  SHF.R.U64 R0, R2, R22, R3 ;  /* 0x0000001602007219 */ /* 0x008fe20000001203 */
[----:B0-----:R-:W-:Y:S01]  /*ec80*/  VIADD R7, R14, 0xffffffff ;  /* 0xffffffff0e077836 */ /* 0x001fe20000000000 */
[----:B------:R-:W-:Y:S01]  /*ec90*/  LOP3.LUT R5, R8, R19, RZ, 0xc0, !PT ;  /* 0x0000001308057212 */ /* 0x000fe200078ec0ff */
[----:B------:R-:W-:Y:S02]  /*eca0*/  IMAD.MOV R13, RZ, RZ, -R13 ;  /* 0x000000ffff0d7224 */ /* 0x000fe400078e0a0d */
[----:B------:R-:W-:Y:S02]  /*ecb0*/  IMAD.MOV R3, RZ, RZ, -R0 ;  /* 0x000000ffff037224 */ /* 0x000fe400078e0a00 */
[----:B------:R-:W-:Y:S01]  /*ecc0*/  IMAD R2, R18, R0, R5 ;  /* 0x0000000012027224 */ /* 0x000fe200078e0205 */
[----:B------:R-:W-:Y:S01]  /*ecd0*/  LOP3.LUT R5, R10, R7, RZ, 0xc0, !PT ;  /* 0x000000070a057212 */ /* 0x000fe200078ec0ff */
[----:B------:R-:W-:Y:S02]  /*ece0*/  @P2 IMAD R17, R15, R13, R16 ;  /* 0x0000000d0f112224 */ /* 0x000fe400078e0210 */
[----:B------:R-:W-:-:S02]  /*ecf0*/  IMAD R0, R3, R23, R12 ;  /* 0x0000001703007224 */ /* 0x000fc400078e020c */
[----:B------:R-:W-:Y:S02]  /*ed00*/  IMAD.MOV.U32 R4, RZ, RZ, 0x1 ;  /* 0x00000001ff047424 */ /* 0x000fe400078e00ff */
[----:B-1----:R-:W-:Y:S02]  /*ed10*/  IMAD R2, R2, R24, R17 ;  /* 0x0000001802027224 */ /* 0x002fe400078e0211 */
[----:B------:R-:W-:Y:S01]  /*ed20*/  IMAD R3, R0, R14, R5 ;  /* 0x0000000e00037224 */ /* 0x000fe200078e0205 */
[----:B------:R-:W-:-:S04]  /*ed30*/  PRMT R0, R4, 0x7610, R0 ;  /* 0x0000761004007816 */ /* 0x000fc80000000000 */
[----:B------:R-:W-:Y:S02]  /*ed40*/  SEL R4, R3, R2, !P2 ;  /* 0x0000000203047207 */ /* 0x000fe40005000000 */
[----:B------:R-:W-:-:S03]  /*ed50*/  SEL R2, R2, R3, !P2 ;  /* 0x0000000302027207 */ /* 0x000fc60005000000 */
[----:B------:R2:W-:Y:S04]  /*ed60*/  STL [R1+0x84], R4 ;  /* 0x0000840401007387 */ /* 0x0005e80000100800 */
[----:B------:R2:W-:Y:S04]  /*ed70*/  STL [R1+0x74], R11 ;  /* 0x0000740b01007387 */ /* 0x0005e80000100800 */
[----:B------:R2:W-:Y:S02]  /*ed80*/  STL [R1+0x80], R2 ;  /* 0x0000800201007387 */ /* 0x0005e40000100800 */
.L_x_294:
[----:B------:R-:W-:Y:S01]  /*ed90*/  LOP3.LUT P0, RZ, R0, 0xff, RZ, 0xc0, !PT ;  /* 0x000000ff00ff7812 */ /* 0x000fe2000780c0ff */
[----:B------:R-:W-:-:S12]  /*eda0*/  ULOP3.LUT UR29, UR29, 0x1, URZ, 0x3c, !UPT ;  /* 0x000000011d1d7892 */ /* 0x000fd8000f8e3c3f */
[----:B------:R-:W-:Y:S05]  /*edb0*/  @P0 BRA `(.L_x_297) ;  /* 0xffffff2400ec0947 */ /* 0x000fea000383ffff */
[----:B------:R-:W-:Y:S05]  /*edc0*/  EXIT ;  /* 0x000000000000794d */ /* 0x000fea0003800000 */
.L_x_13:
[----:B------:R-:W-:-:S08]  /*edd0*/  ISETP.NE.AND P0, PT, RZ, UR6, PT ;  /* 0x00000006ff007c0c */ /* 0x000fd0000bf05270 */
[----:B0123--:R-:W0:-:S00]  /*ede0*/  USETMAXREG.DEALLOC.CTAPOOL 0x28 ;  /* 0x00000028000079c8 */ /* 0x00fe0000080e0500 */
[----:B------:R-:W-:Y:S05]  /*edf0*/  @P0 EXIT ;  /* 0x000000000000094d */ /* 0x000fea0003800000 */
[----:B0-----:R-:W-:Y:S01]  /*ee00*/  LOP3.LUT P0, RZ, R0, 0xff, RZ, 0xc0, !PT ;  /* 0x000000ff00ff7812 */ /* 0x001fe2000780c0ff */
[----:B------:R-:W-:Y:S02]  /*ee10*/  IMAD.MOV.U32 R0, RZ, RZ, 0x1 ;  /* 0x00000001ff007424 */ /* 0x000fe400078e00ff */
[----:B------:R-:W-:-:S10]  /*ee20*/  IMAD.MOV.U32 R8, RZ, RZ, RZ ;  /* 0x000000ffff087224 */ /* 0x000fd400078e00ff */
[----:B------:R-:W-:Y:S05]  /*ee30*/  @!P0 BRA `(.L_x_298) ;  /* 0x0000000c00408947 */ /* 0x000fea0003800000 */
[----:B------:R-:W-:Y:S01]  /*ee40*/  LOP3.LUT P0, RZ, R2, 0x1f, RZ, 0xc0, !PT ;  /* 0x0000001f02ff7812 */ /* 0x000fe2000780c0ff */
[----:B------:R-:W-:Y:S01]  /*ee50*/  ULDC UR5, c[0x0][0x658] ;  /* 0x0001960000057ab9 */ /* 0x000fe20000000800 */
[----:B------:R-:W-:Y:S01]  /*ee60*/  UMOV UR6, 0xffffffff ;  /* 0xffffffff00067882 */ /* 0x000fe20000000000 */
[----:B------:R-:W-:Y:S01]  /*ee70*/  BSSY B0, `(.L_x_298) ;  /* 0x00000cc000007945 */ /* 0x000fe20003800000 */
[----:B------:R-:W-:Y:S01]  /*ee80*/  USHF.L.U32 UR6, UR6, UR5, URZ ;  /* 0x0000000506067299 */ /* 0x000fe2000800063f */
[C---:B------:R-:W-:Y:S01]  /*ee90*/  ISETP.NE.AND P3, PT, R3.reuse, RZ, PT ;  /* 0x000000ff0300720c */ /* 0x040fe20003f65270 */
[----:B------:R-:W-:Y:S01]  /*eea0*/  IMAD.MOV.U32 R9, RZ, RZ, 0x1 ;  /* 0x00000001ff097424 */ /* 0x000fe200078e00ff */
[----:B------:R-:W-:Y:S01]  /*eeb0*/  ISETP.NE.OR P0, PT, R3, RZ, !P0 ;  /* 0x000000ff0300720c */ /* 0x000fe20004705670 */
[----:B------:R-:W-:Y:S01]  /*eec0*/  IMAD.MOV.U32 R0, RZ, RZ, 0x1 ;  /* 0x00000001ff007424 */ /* 0x000fe200078e00ff */
[----:B------:R-:W-:Y:S01]  /*eed0*/  ULDC UR4, c[0x0][0x600] ;  /* 0x0001800000047ab9 */ /* 0x000fe20000000800 */
[----:B------:R-:W-:Y:S01]  /*eee0*/  IMAD.MOV.U32 R8, RZ, RZ, RZ ;  /* 0x000000ffff087224 */ /* 0x000fe200078e00ff */
[----:B------:R-:W-:Y:S01]  /*eef0*/  UMOV UR7, 0x1 ;  /* 0x0000000100077882 */ /* 0x000fe20000000000 */
[----:B------:R-:W-:-:S02]  /*ef00*/  UIADD3 UR26, UR14, 0x1, URZ ;  /* 0x000000010e1a7890 */ /* 0x000fc4000fffe03f */
[----:B------:R-:W-:Y:S02]  /*ef10*/  ULOP3.LUT UR27, UR13, 0x2, URZ, 0xfc, !UPT ;  /* 0x000000020d1b7892 */ /* 0x000fe4000f8efc3f */
[----:B------:R-:W-:Y:S02]  /*ef20*/  UIADD3 UR18, UR4, -0x1, URZ ;  /* 0xffffffff04127890 */ /* 0x000fe4000fffe03f */
[----:B------:R-:W-:Y:S02]  /*ef30*/  USHF.L.U32 UR22, UR7, UR5, URZ ;  /* 0x0000000507167299 */ /* 0x000fe4000800063f */
[----:B------:R-:W-:Y:S01]  /*ef40*/  ULOP3.LUT UR19, URZ, UR6, URZ, 0x33, !UPT ;  /* 0x000000063f137292 */ /* 0x000fe2000f8e333f */
[----:B------:R-:W-:-:S11]  /*ef50*/  ULDC.64 UR24, c[0x0][0x198] ;  /* 0x0000660000187ab9 */ /* 0x000fd60000000a00 */
.L_x_310:
[----:B------:R-:W-:-:S03]  /*ef60*/  UMOV UR4, 0xffffffff ;  /* 0xffffffff00047882 */ /* 0x000fc60000000000 */
[----:B01----:R-:W-:Y:S05]  /*ef70*/  BRA.DIV UR4, `(.L_x_299) ;  /* 0x0000001204647947 */ /* 0x003fea000b800000 */
[----:B------:R-:W-:-:S13]  /*ef80*/  ELECT P1, URZ, PT ;  /* 0x00000000003f782f */ /* 0x000fda0003820000 */
.L_x_325:
[----:B------:R-:W0:Y:S01]  /*ef90*/  LDC R2, c[0x0][0x28c] ;  /* 0x0000a300ff027b82 */ /* 0x000e220000000800 */
[----:B------:R-:W-:Y:S01]  /*efa0*/  BSSY B1, `(.L_x_300) ;  /* 0x000003b000017945 */ /* 0x000fe20003800000 */
[----:B0-----:R-:W-:-:S13]  /*efb0*/  ISETP.LT.OR P1, PT, R2, 0x1, !P1 ;  /* 0x000000010200780c */ /* 0x001fda0004f21670 */
[----:B------:R-:W-:Y:S05]  /*efc0*/  @P1 BRA `(.L_x_301) ;  /* 0x0000000000e01947 */ /* 0x000fea0003800000 */
[----:B------:R-:W2:Y:S04]  /*efd0*/  LDL.LU R4, [R1+0x84] ;  /* 0x0000840001047983 */ /* 0x000ea80000300800 */
[----:B------:R-:W3:Y:S01]  /*efe0*/  LDL.LU R3, [R1+0x80] ;  /* 0x0000800001037983 */ /* 0x000ee20000300800 */
[----:B------:R-:W-:Y:S02]  /*eff0*/  IMAD.MOV.U32 R12, RZ, RZ, RZ ;  /* 0x000000ffff0c7224 */ /* 0x000fe400078e00ff */
[----:B------:R-:W-:Y:S02]  /*f000*/  IMAD.U32 R13, RZ, RZ, UR26 ;  /* 0x0000001aff0d7e24 */ /* 0x000fe4000f8e00ff */
[----:B------:R-:W-:Y:S02]  /*f010*/  IMAD.MOV.U32 R2, RZ, RZ, R0 ;  /* 0x000000ffff027224 */ /* 0x000fe400078e0000 */
[----:B--2---:R-:W-:-:S02]  /*f020*/  IMAD.SHL.U32 R6, R4, 0x100, RZ ;  /* 0x0000010004067824 */ /* 0x004fc400078e00ff */
[----:B---3--:R-:W-:Y:S02]  /*f030*/  IMAD.SHL.U32 R7, R3, 0x40, RZ ;  /* 0x0000004003077824 */ /* 0x008fe400078e00ff */
[----:B------:R-:W-:-:S07]  /*f040*/  IMAD.MOV.U32 R3, RZ, RZ, R8 ;  /* 0x000000ffff037224 */ /* 0x000fce00078e0008 */
.L_x_305:
[----:B------:R-:W0:Y:S01]  /*f050*/  S2R R5, SR_CgaCtaId ;  /* 0x0000000000057919 */ /* 0x000e220000008800 */
[----:B------:R-:W-:-:S04]  /*f060*/  MOV R4, 0x400 ;  /* 0x0000040000047802 */ /* 0x000fc80000000f00 */
[----:B0-----:R-:W-:Y:S02]  /*f070*/  LEA R10, R5, R4, 0x18 ;  /* 0x00000004050a7211 */ /* 0x001fe400078ec0ff */
[----:B------:R-:W-:Y:S01]  /*f080*/  SHF.L.U32 R4, R2, 0x1f, RZ ;  /* 0x0000001f02047819 */ /* 0x000fe200000006ff */
[----:B------:R-:W0:Y:S02]  /*f090*/  @!P3 LDC R5, c[0x0][0x500] ;  /* 0x00014000ff05bb82 */ /* 0x000e240000000800 */
[----:B------:R-:W-:-:S04]  /*f0a0*/  IMAD R11, R3, 0x8, R10 ;  /* 0x00000008030b7824 */ /* 0x000fc800078e020a */
[----:B------:R-:W1:Y:S02]  /*f0b0*/  SYNCS.PHASECHK.TRANS64.TRYWAIT P1, [R11+URZ+0x30], R4 ;  /* 0x000030040b0075a7 */ /* 0x000e64000802017f */
[----:B-1----:R-:W-:Y:S05]  /*f0c0*/  @!P1 BRA `(.L_x_302) ;  /* 0x0000001000309947 */ /* 0x002fea0003800000 */
.L_x_326:
[----:B------:R-:W-:Y:S01]  /*f0d0*/  UPRMT UR4, UR27, 0x9910, URZ ;  /* 0x000099101b047896 */ /* 0x000fe2000800003f */
[----:B0-----:R0:W-:Y:S03]  /*f0e0*/  @!P3 SYNCS.ARRIVE.TRANS64 RZ, [R11+URZ], R5 ;  /* 0x000000050bffb9a7 */ /* 0x0011e6000800003f */
[----:B------:R-:W-:-:S06]  /*f0f0*/  UISETP.NE.AND UP0, UPT, UR4, 0x2, UPT ;  /* 0x000000020400788c */ /* 0x000fcc000bf05270 */
[----:B------:R-:W-:-:S13]  /*f100*/  PLOP3.LUT P1, PT, PT, PT, UP0, 0x80, 0x0 ;  /* 0x000000000000781c */ /* 0x000fda0003f2f008 */
[----:B0-----:R-:W-:Y:S05]  /*f110*/  @P1 BRA `(.L_x_303) ;  /* 0x0000000000041947 */ /* 0x001fea0003800000 */
[----:B------:R-:W-:Y:S01]  /*f120*/  BPT.TRAP 0x1 ;  /* 0x000000040000795c */ /* 0x000fe20000300000 */
.L_x_303:
[----:B------:R-:W-:Y:S05]  /*f130*/  @P0 BRA `(.L_x_304) ;  /* 0x0000000000040947 */ /* 0x000fea0003800000 */
[----:B------:R-:W-:Y:S01]  /*f140*/  BPT.TRAP 0x1 ;  /* 0x000000040000795c */ /* 0x000fe20000300000 */
.L_x_304:
[----:B------:R-:W2:Y:S01]  /*f150*/  LDL R5, [R1+0x74] ;  /* 0x0000740001057983 */ /* 0x000ea20000100800 */
[--C-:B-1----:R-:W-:Y:S01]  /*f160*/  IMAD R4, R3, 0x1000, R10.reuse ;  /* 0x0000100003047824 */ /* 0x102fe200078e020a */
[----:B------:R-:W-:Y:S01]  /*f170*/  R2UR UR9, R11 ;  /* 0x000000000b0972ca */ /* 0x000fe200000e0000 */
[----:B------:R-:W-:Y:S01]  /*f180*/  IMAD R10, R3, 0x4000, R10 ;  /* 0x00004000030a7824 */ /* 0x000fe200078e020a */
[----:B------:R-:W-:Y:S01]  /*f190*/  UIADD3 UR4, UP0, UR24, 0xf0, URZ ;  /* 0x000000f018047890 */ /* 0x000fe2000ff1e03f */
[----:B------:R-:W-:Y:S01]  /*f1a0*/  VIADD R13, R13, 0xffffffff ;  /* 0xffffffff0d0d7836 */ /* 0x000fe20000000000 */
[----:B------:R-:W-:Y:S01]  /*f1b0*/  R2UR UR5, R4 ;  /* 0x00000000040572ca */ /* 0x000fe200000e0000 */
[----:B------:R-:W-:Y:S01]  /*f1c0*/  UIADD3 UR28, UP1, UR24, 0x1f0, URZ ;  /* 0x000001f0181c7890 */ /* 0x000fe2000ff3e03f */
[----:B------:R-:W-:Y:S01]  /*f1d0*/  R2UR UR8, R10 ;  /* 0x000000000a0872ca */ /* 0x000fe200000e0000 */
[----:B------:R-:W-:Y:S01]  /*f1e0*/  VIADD R3, R3, 0x1 ;  /* 0x0000000103037836 */ /* 0x000fe20000000000 */
[----:B------:R-:W-:Y:S01]  /*f1f0*/  R2UR UR11, R7 ;  /* 0x00000000070b72ca */ /* 0x000fe200000e0000 */
[----:B------:R-:W-:Y:S01]  /*f200*/  UIADD3.X UR29, URZ, UR25, URZ, UP1, !UPT ;  /* 0x000000193f1d7290 */ /* 0x000fe20008ffe43f */
[----:B------:R-:W-:Y:S01]  /*f210*/  R2UR UR10, R12 ;  /* 0x000000000c0a72ca */ /* 0x000fe200000e0000 */
[----:B------:R-:W-:Y:S01]  /*f220*/  UMOV UR6, 0x0 ;  /* 0x0000000000067882 */ /* 0x000fe20000000000 */
[----:B------:R-:W-:Y:S01]  /*f230*/  R2UR UR23, R6 ;  /* 0x00000000061772ca */ /* 0x000fe200000e0000 */
[----:B------:R-:W-:Y:S01]  /*f240*/  UMOV UR7, 0x10000000 ;  /* 0x1000000000077882 */ /* 0x000fe20000000000 */
[----:B------:R-:W-:Y:S01]  /*f250*/  ISETP.GT.AND P4, PT, R13, 0x1, PT ;  /* 0x000000010d00780c */ /* 0x000fe20003f84270 */
[----:B------:R-:W-:Y:S01]  /*f260*/  VIADD R12, R12, 0x40 ;  /* 0x000000400c0c7836 */ /* 0x000fe20000000000 */
[----:B------:R-:W-:Y:S01]  /*f270*/  ISETP.NE.AND P1, PT, R3, 0x6, PT ;  /* 0x000000060300780c */ /* 0x000fe20003f25270 */
[----:B------:R-:W-:-:S02]  /*f280*/  UIADD3 UR16, UR5, 0x180, URZ ;  /* 0x0000018005107890 */ /* 0x000fc4000fffe03f */
[----:B------:R-:W-:Y:S01]  /*f290*/  UIADD3.X UR5, URZ, UR25, URZ, UP0, !UPT ;  /* 0x000000193f057290 */ /* 0x000fe200087fe43f */
[----:B------:R-:W-:Y:S01]  /*f2a0*/  SEL R3, R3, RZ, P1 ;  /* 0x000000ff03037207 */ /* 0x000fe20000800000 */
[----:B------:R-:W-:-:S03]  /*f2b0*/  UIADD3 UR17, UR8, 0x6180, URZ ;  /* 0x0000618008117890 */ /* 0x000fc6000fffe03f */
[----:B------:R-:W-:Y:S01]  /*f2c0*/  UMOV UR8, UR16 ;  /* 0x0000001000087c82 */ /* 0x000fe20008000000 */
[----:B--2---:R-:W-:Y:S02]  /*f2d0*/  R2UR UR12, R5 ;  /* 0x00000000050c72ca */ /* 0x004fe400000e0000 */
[----:B------:R-:W-:-:S04]  /*f2e0*/  SEL R5, RZ, 0x1, P1 ;  /* 0x00000001ff057807 */ /* 0x000fc80000800000 */
[----:B------:R-:W-:-:S07]  /*f2f0*/  LOP3.LUT R2, R2, R5, RZ, 0x3c, !PT ;  /* 0x0000000502027212 */ /* 0x000fce00078e3cff */
[----:B------:R0:W-:Y:S02]  /*f300*/  UTMALDG.3D [UR8], [UR4], desc[UR6] ;  /* 0x00000608040075b4 */ /* 0x0001e40008011000 */
[----:B0-----:R-:W-:Y:S01]  /*f310*/  UMOV UR8, UR17 ;  /* 0x0000001100087c82 */ /* 0x001fe20008000000 */
[----:B------:R-:W-:Y:S02]  /*f320*/  UMOV UR11, UR23 ;  /* 0x00000017000b7c82 */ /* 0x000fe40008000000 */
[----:B------:R0:W-:Y:S02]  /*f330*/  UTMALDG.3D [UR8], [UR28], desc[UR6] ;  /* 0x000006081c0075b4 */ /* 0x0001e40008011000 */
[----:B0-----:R-:W-:Y:S05]  /*f340*/  @P4 BRA `(.L_x_305) ;  /* 0xfffffffc00404947 */ /* 0x001fea000383ffff */
.L_x_301:
[----:B------:R-:W-:Y:S05]  /*f350*/  BSYNC B1 ;  /* 0x0000000000017941 */ /* 0x000fea0003800000 */
.L_x_300:
[----:B------:R-:W2:Y:S01]  /*f360*/  LDL.LU R15, [R1+0x78] ;  /* 0x00007800010f7983 */ /* 0x000ea20000300800 */
[----:B------:R-:W-:Y:S01]  /*f370*/  LOP3.LUT P5, RZ, R9, 0xff, RZ, 0xc0, !PT ;  /* 0x000000ff09ff7812 */ /* 0x000fe200078ac0ff */
[----:B------:R-:W-:Y:S01]  /*f380*/  VIADD R8, R8, UR14 ;  /* 0x0000000e08087c36 */ /* 0x000fe20008000000 */
[----:B------:R-:W-:Y:S01]  /*f390*/  UISETP.GE.U32.AND UP0, UPT, UR14, 0x6, UPT ;  /* 0x000000060e00788c */ /* 0x000fe2000bf06070 */
[----:B------:R-:W3:Y:S01]  /*f3a0*/  LDL.LU R14, [R1+0x7c] ;  /* 0x00007c00010e7983 */ /* 0x000ee20000300800 */
[----:B------:R-:W-:Y:S01]  /*f3b0*/  IMAD.U32 R5, RZ, RZ, UR14 ;  /* 0x0000000eff057e24 */ /* 0x000fe2000f8e00ff */
[----:B------:R-:W-:Y:S01]  /*f3c0*/  ULDC.64 UR4, c[0x0][0x650] ;  /* 0x0001940000047ab9 */ /* 0x000fe20000000a00 */
[----:B------:R-:W-:Y:S01]  /*f3d0*/  ISETP.GT.U32.AND P1, PT, R8, 0x5, PT ;  /* 0x000000050800780c */ /* 0x000fe20003f24070 */
[----:B------:R-:W-:Y:S01]  /*f3e0*/  BSSY B1, `(.L_x_306) ;  /* 0x0000072000017945 */ /* 0x000fe20003800000 */
[----:B------:R-:W-:Y:S02]  /*f3f0*/  PLOP3.LUT P4, PT, PT, PT, UP0, 0x80, 0x0 ;  /* 0x000000000000781c */ /* 0x000fe40003f8f008 */
[----:B------:R-:W-:-:S02]  /*f400*/  ISETP.LT.U32.AND P1, PT, R5, 0x6, P1 ;  /* 0x000000060500780c */ /* 0x000fc40000f21070 */
[----:B------:R-:W-:Y:S01]  /*f410*/  PRMT R9, RZ, 0x7610, R9 ;  /* 0x00007610ff097816 */ /* 0x000fe20000000009 */
[----:B------:R-:W0:Y:S01]  /*f420*/  @P5 S2R R3, SR_CgaCtaId ;  /* 0x0000000000035919 */ /* 0x000e220000008800 */
[----:B------:R-:W-:-:S04]  /*f430*/  @P5 MOV R2, 0x400 ;  /* 0x0000040000025802 */ /* 0x000fc80000000f00 */
[----:B0-----:R-:W-:Y:S01]  /*f440*/  @P5 LEA R4, R3, R2, 0x18 ;  /* 0x0000000203045211 */ /* 0x001fe200078ec0ff */
[----:B------:R-:W-:-:S03]  /*f450*/  IMAD.WIDE.U32 R2, R8, -0x55555555, RZ ;  /* 0xaaaaaaab08027825 */ /* 0x000fc600078e00ff */
[----:B------:R0:W-:Y:S02]  /*f460*/  @P5 SYNCS.ARRIVE.TRANS64.A1T0 RZ, [R4+URZ+0x98], RZ ;  /* 0x000098ff04ff59a7 */ /* 0x0001e4000810003f */
[----:B------:R-:W-:Y:S02]  /*f470*/  SHF.R.U32.HI R5, RZ, 0x2, R3 ;  /* 0x00000002ff057819 */ /* 0x000fe40000011603 */
[----:B------:R-:W-:Y:S02]  /*f480*/  SEL R3, RZ, 0x1, !P1 ;  /* 0x00000001ff037807 */ /* 0x000fe40004800000 */
[----:B------:R-:W-:Y:S01]  /*f490*/  PRMT R2, RZ, 0x7610, R2 ;  /* 0x00007610ff027816 */ /* 0x000fe20000000002 */
[----:B------:R-:W-:Y:S01]  /*f4a0*/  IMAD R8, R5, -0x6, R8 ;  /* 0xfffffffa05087824 */ /* 0x000fe200078e0208 */
[----:B------:R-:W-:Y:S01]  /*f4b0*/  LOP3.LUT R0, R0, R3, RZ, 0x3c, !PT ;  /* 0x0000000300007212 */ /* 0x000fe200078e3cff */
[----:B0-----:R-:W-:Y:S02]  /*f4c0*/  IMAD.MOV.U32 R4, RZ, RZ, -0x1 ;  /* 0xffffffffff047424 */ /* 0x001fe400078e00ff */
[----:B------:R-:W-:Y:S01]  /*f4d0*/  IMAD.MOV.U32 R3, RZ, RZ, -0x1 ;  /* 0xffffffffff037424 */ /* 0x000fe200078e00ff */
[----:B------:R-:W-:Y:S01]  /*f4e0*/  @P4 LOP3.LUT R0, R0, 0x1, R5, 0x78, !PT ;  /* 0x0000000100004812 */ /* 0x000fe200078e7805 */
[----:B------:R-:W-:Y:S01]  /*f4f0*/  IMAD.MOV.U32 R5, RZ, RZ, -0x1 ;  /* 0xffffffffff057424 */ /* 0x000fe200078e00ff */
[----:B---3--:R-:W-:-:S04]  /*f500*/  IADD3 R14, P5, R14, UR20, RZ ;  /* 0x000000140e0e7c10 */ /* 0x008fc8000ffbe0ff */
[----:B--2---:R-:W-:Y:S01]  /*f510*/  IADD3.X R15, R15, UR15, RZ, P5, !PT ;  /* 0x0000000f0f0f7c10 */ /* 0x004fe2000affe4ff */
[----:B------:R0:W-:Y:S01]  /*f520*/  STL [R1+0x7c], R14 ;  /* 0x00007c0e01007387 */ /* 0x0001e20000100800 */
[----:B------:R-:W-:-:S03]  /*f530*/  ISETP.GE.U32.AND P1, PT, R14, UR4, PT ;  /* 0x000000040e007c0c */ /* 0x000fc6000bf26070 */
[----:B------:R0:W-:Y:S01]  /*f540*/  STL [R1+0x78], R15 ;  /* 0x0000780f01007387 */ /* 0x0001e20000100800 */
[----:B------:R-:W-:-:S03]  /*f550*/  ISETP.GE.U32.AND.EX P1, PT, R15, UR5, PT, P1 ;  /* 0x000000050f007c0c */ /* 0x000fc6000bf26110 */
[----:B------:R0:W-:Y:S04]  /*f560*/  STL [R1+0x80], R5 ;  /* 0x0000800501007387 */ /* 0x0001e80000100800 */
[----:B------:R0:W-:Y:S04]  /*f570*/  STL [R1+0x84], R4 ;  /* 0x0000840401007387 */ /* 0x0001e80000100800 */
[----:B------:R0:W-:Y:S02]  /*f580*/  STL [R1+0x74], R3 ;  /* 0x0000740301007387 */ /* 0x0001e40000100800 */
[----:B------:R-:W-:Y:S05]  /*f590*/  @P1 BRA `(.L_x_307) ;  /* 0x0000000400581947 */ /* 0x000fea0003800000 */
[----:B------:R-:W-:Y:S01]  /*f5a0*/  ULDC.64 UR4, c[0x0][0x628] ;  /* 0x00018a0000047ab9 */ /* 0x000fe20000000a00 */
[----:B------:R-:W1:Y:S01]  /*f5b0*/  S2R R12, SR_CTAID.X ;  /* 0x00000000000c7919 */ /* 0x000e620000002500 */
[----:B------:R-:W-:Y:S01]  /*f5c0*/  ISETP.NE.U32.AND P1, PT, RZ, UR4, PT ;  /* 0x00000004ff007c0c */ /* 0x000fe2000bf25070 */
[----:B------:R-:W-:Y:S01]  /*f5d0*/  ULDC UR7, c[0x0][0x630] ;  /* 0x00018c0000077ab9 */ /* 0x000fe20000000800 */
[----:B------:R-:W-:Y:S01]  /*f5e0*/  IMAD.MOV.U32 R2, RZ, RZ, R14 ;  /* 0x000000ffff027224 */ /* 0x000fe200078e000e */
[----:B------:R-:W2:Y:S01]  /*f5f0*/  S2R R10, SR_CTAID.Y ;  /* 0x00000000000a7919 */ /* 0x000ea20000002600 */
[----:B------:R-:W-:Y:S01]  /*f600*/  ISETP.NE.AND.EX P1, PT, RZ, UR5, PT, P1 ;  /* 0x00000005ff007c0c */ /* 0x000fe2000bf25310 */
[----:B0-----:R-:W-:-:S12]  /*f610*/  IMAD.MOV.U32 R3, RZ, RZ, R15 ;  /* 0x000000ffff037224 */ /* 0x001fd800078e000f */
[----:B------:R-:W-:Y:S05]  /*f620*/  @!P1 BRA `(.L_x_308) ;  /* 0x0000000000289947 */ /* 0x000fea0003800000 */
[----:B------:R-:W-:Y:S02]  /*f630*/  ULDC UR6, c[0x0][0x634] ;  /* 0x00018d0000067ab9 */ /* 0x000fe40000000800 */
[----:B------:R-:W-:-:S05]  /*f640*/  IADD3 R7, P1, R14, UR6, RZ ;  /* 0x000000060e077c10 */ /* 0x000fca000ff3e0ff */
[----:B------:R-:W-:-:S04]  /*f650*/  IMAD.X R11, RZ, RZ, R15, P1 ;  /* 0x000000ffff0b7224 */ /* 0x000fc800008e060f */
[----:B------:R-:W-:-:S04]  /*f660*/  IMAD.WIDE.U32 R4, R11, UR4, RZ ;  /* 0x000000040b047c25 */ /* 0x000fc8000f8e00ff */
[----:B------:R-:W-:-:S04]  /*f670*/  IMAD.WIDE.U32 R4, P1, R7, UR5, R4 ;  /* 0x0000000507047c25 */ /* 0x000fc8000f820004 */
[----:B------:R-:W-:-:S04]  /*f680*/  IMAD.WIDE.U32 R6, R7, UR4, RZ ;  /* 0x0000000407067c25 */ /* 0x000fc8000f8e00ff */
[----:B------:R-:W-:Y:S01]  /*f690*/  IMAD.X R3, RZ, RZ, RZ, P1 ;  /* 0x000000ffff037224 */ /* 0x000fe200008e06ff */
[----:B------:R-:W-:Y:S01]  /*f6a0*/  IADD3 RZ, P1, R7, R4, RZ ;  /* 0x0000000407ff7210 */ /* 0x000fe20007f3e0ff */
[----:B------:R-:W-:-:S04]  /*f6b0*/  IMAD.MOV.U32 R2, RZ, RZ, R5 ;  /* 0x000000ffff027224 */ /* 0x000fc800078e0005 */
[----:B------:R-:W-:-:S08]  /*f6c0*/  IMAD.WIDE.U32.X R2, R11, UR5, R2, P1 ;  /* 0x000000050b027c25 */ /* 0x000fd000088e0402 */
.L_x_308:
[--C-:B------:R-:W-:Y:S01]  /*f6d0*/  SHF.R.U64 R11, R2, UR7, R3.reuse ;  /* 0x00000007020b7c19 */ /* 0x100fe20008001203 */
[----:B------:R-:W-:Y:S01]  /*f6e0*/  ULDC.64 UR4, c[0x0][0x620] ;  /* 0x0001880000047ab9 */ /* 0x000fe20000000a00 */
[----:B------:R-:W-:Y:S01]  /*f6f0*/  SHF.R.U32.HI R2, RZ, UR7, R3 ;  /* 0x00000007ff027c19 */ /* 0x000fe20008011603 */
[----:B------:R-:W-:Y:S01]  /*f700*/  IMAD.MOV.U32 R3, RZ, RZ, R15 ;  /* 0x000000ffff037224 */ /* 0x000fe200078e000f */
[----:B------:R-:W-:Y:S01]  /*f710*/  IADD3 R5, P1, RZ, -R11, RZ ;  /* 0x8000000bff057210 */ /* 0x000fe20007f3e0ff */
[----:B------:R-:W0:Y:S01]  /*f720*/  LDC R7, c[0x0][0x144] ;  /* 0x00005100ff077b82 */ /* 0x000e220000000800 */
[----:B-1----:R-:W-:Y:S01]  /*f730*/  I2FP.F32.U32 R6, R12 ;  /* 0x0000000c00067245 */ /* 0x002fe20000201000 */
[----:B------:R-:W-:Y:S01]  /*f740*/  ULDC.64 UR8, c[0x0][0x640] ;  /* 0x0001900000087ab9 */ /* 0x000fe20000000a00 */
[----:B------:R-:W-:Y:S01]  /*f750*/  ULDC UR6, c[0x0][0x608] ;  /* 0x0001820000067ab9 */ /* 0x000fe20000000800 */
[----:B------:R-:W-:Y:S01]  /*f760*/  IMAD.X R2, RZ, RZ, ~R2, P1 ;  /* 0x000000ffff027224 */ /* 0x000fe200008e0e02 */
[----:B------:R-:W-:-:S03]  /*f770*/  ISETP.NE.U32.AND P1, PT, RZ, UR8, PT ;  /* 0x00000008ff007c0c */ /* 0x000fc6000bf25070 */
[----:B------:R-:W-:Y:S01]  /*f780*/  IMAD R4, R2, UR4, RZ ;  /* 0x0000000402047c24 */ /* 0x000fe2000f8e02ff */
[----:B------:R-:W1:Y:S01]  /*f790*/  LDC R15, c[0x0][0x148] ;  /* 0x00005200ff0f7b82 */ /* 0x000e620000000800 */
[----:B------:R-:W-:Y:S01]  /*f7a0*/  IMAD.MOV.U32 R2, RZ, RZ, R14 ;  /* 0x000000ffff027224 */ /* 0x000fe200078e000e */
[----:B------:R-:W-:-:S03]  /*f7b0*/  ISETP.NE.AND.EX P1, PT, RZ, UR9, PT, P1 ;  /* 0x00000009ff007c0c */ /* 0x000fc6000bf25310 */
[----:B------:R-:W-:Y:S01]  /*f7c0*/  IMAD.WIDE.U32 R2, R5, UR4, R2 ;  /* 0x0000000405027c25 */ /* 0x000fe2000f8e0002 */
[----:B------:R-:W-:-:S03]  /*f7d0*/  ULDC UR4, c[0x0][0x150] ;  /* 0x0000540000047ab9 */ /* 0x000fc60000000800 */
[----:B------:R-:W-:Y:S01]  /*f7e0*/  FMUL R6, R6, UR4 ;  /* 0x0000000406067c20 */ /* 0x000fe20008400000 */
[----:B------:R-:W-:Y:S01]  /*f7f0*/  IMAD R5, R5, UR5, R4 ;  /* 0x0000000505057c24 */ /* 0x000fe2000f8e0204 */
[----:B------:R-:W-:Y:S01]  /*f800*/  ULDC UR4, c[0x0][0x618] ;  /* 0x0001860000047ab9 */ /* 0x000fe20000000800 */
[----:B------:R-:W-:Y:S02]  /*f810*/  ULDC UR5, c[0x0][0x154] ;  /* 0x0000550000057ab9 */ /* 0x000fe40000000800 */
[----:B------:R-:W-:Y:S01]  /*f820*/  IMAD.IADD R3, R3, 0x1, R5 ;  /* 0x0000000103037824 */ /* 0x000fe200078e0205 */
[----:B------:R-:W3:Y:S04]  /*f830*/  F2I.U32.TRUNC.NTZ R6, R6 ;  /* 0x0000000600067305 */ /* 0x000ee8000020f000 */
[----:B------:R-:W-:-:S02]  /*f840*/  SHF.R.U64 R13, R2, UR4, R3 ;  /* 0x00000004020d7c19 */ /* 0x000fc40008001203 */
[----:B--2---:R-:W-:-:S05]  /*f850*/  I2FP.F32.U32 R2, R10 ;  /* 0x0000000a00027245 */ /* 0x004fca0000201000 */
[----:B------:R-:W-:Y:S01]  /*f860*/  FMUL R4, R2, UR5 ;  /* 0x0000000502047c20 */ /* 0x000fe20008400000 */
[----:B------:R-:W-:Y:S01]  /*f870*/  SHF.R.U32.HI R2, RZ, UR4, R3 ;  /* 0x00000004ff027c19 */ /* 0x000fe20008011603 */
[----:B------:R-:W-:Y:S02]  /*f880*/  ULDC UR4, c[0x0][0x658] ;  /* 0x0001960000047ab9 */ /* 0x000fe40000000800 */
[----:B------:R2:W4:Y:S01]  /*f890*/  F2I.U32.TRUNC.NTZ R18, R4 ;  /* 0x0000000400127305 */ /* 0x000522000020f000 */
[----:B------:R-:W-:Y:S01]  /*f8a0*/  SHF.R.U64 R16, R13, UR6, R2 ;  /* 0x000000060d107c19 */ /* 0x000fe20008001202 */
[----:B---3--:R-:W-:Y:S01]  /*f8b0*/  IMAD.MOV R6, RZ, RZ, -R6 ;  /* 0x000000ffff067224 */ /* 0x008fe200078e0a06 */
[----:B------:R-:W-:-:S03]  /*f8c0*/  SHF.R.U32.HI R3, RZ, UR6, R2 ;  /* 0x00000006ff037c19 */ /* 0x000fc60008011602 */
[----:B0-----:R-:W-:Y:S01]  /*f8d0*/  IMAD R12, R7, R6, R12 ;  /* 0x00000006070c7224 */ /* 0x001fe200078e020c */
[--C-:B------:R-:W-:Y:S02]  /*f8e0*/  SHF.R.U64 R14, R16, UR4, R3.reuse ;  /* 0x00000004100e7c19 */ /* 0x100fe40008001203 */
[----:B------:R-:W-:-:S03]  /*f8f0*/  SHF.R.U32.HI R3, RZ, UR4, R3 ;  /* 0x00000004ff037c19 */ /* 0x000fc60008011603 */
[----:B------:R-:W-:Y:S01]  /*f900*/  IMAD.MOV.U32 R2, RZ, RZ, R14 ;  /* 0x000000ffff027224 */ /* 0x000fe200078e000e */
[----:B--2-4-:R-:W-:Y:S06]  /*f910*/  @!P1 BRA `(.L_x_309) ;  /* 0x0000000000289947 */ /* 0x014fec0003800000 */
        /* <DEDUP_REMOVED lines=10> */
.L_x_309:
[----:B------:R-:W-:Y:S01]  /*f9c0*/  ULDC UR4, c[0x0][0x648] ;  /* 0x0001920000047ab9 */ /* 0x000fe20000000800 */
[----:B------:R-:W-:Y:S01]  /*f9d0*/  IMAD.MOV R18, RZ, RZ, -R18 ;  /* 0x000000ffff127224 */ /* 0x000fe200078e0a12 */
[----:B------:R-:W-:Y:S01]  /*f9e0*/  SHF.R.U64 R3, R2, UR4, R3 ;  /* 0x0000000402037c19 */ /* 0x000fe20008001203 */
[----:B------:R-:W-:Y:S01]  /*f9f0*/  ULDC UR4, c[0x0][0x638] ;  /* 0x00018e0000047ab9 */ /* 0x000fe20000000800 */
[----:B------:R-:W-:Y:S01]  /*fa00*/  LOP3.LUT R2, R16, UR19, RZ, 0xc0, !PT ;  /* 0x0000001310027c12 */ /* 0x000fe2000f8ec0ff */
[----:B-1----:R-:W-:Y:S01]  /*fa10*/  @P2 IMAD R12, R15, R18, R10 ;  /* 0x000000120f0c2224 */ /* 0x002fe200078e020a */
[----:B------:R-:W-:Y:S01]  /*fa20*/  LOP3.LUT R13, R13, UR18, RZ, 0xc0, !PT ;  /* 0x000000120d0d7c12 */ /* 0x000fe2000f8ec0ff */
[----:B------:R-:W-:Y:S01]  /*fa30*/  IMAD.MOV R5, RZ, RZ, -R3 ;  /* 0x000000ffff057224 */ /* 0x000fe200078e0a03 */
[----:B------:R-:W-:Y:S01]  /*fa40*/  ULDC UR5, c[0x0][0x610] ;  /* 0x0001840000057ab9 */ /* 0x000fe20000000800 */
[----:B------:R-:W-:Y:S02]  /*fa50*/  IMAD R3, R3, UR22, R2 ;  /* 0x0000001603037c24 */ /* 0x000fe4000f8e0202 */
[----:B------:R-:W-:Y:S01]  /*fa60*/  IMAD R14, R5, UR4, R14 ;  /* 0x00000004050e7c24 */ /* 0x000fe2000f8e020e */
[----:B------:R-:W-:Y:S01]  /*fa70*/  ULDC UR4, c[0x0][0x600] ;  /* 0x0001800000047ab9 */ /* 0x000fe20000000800 */
[----:B------:R-:W-:-:S02]  /*fa80*/  IMAD R3, R3, UR5, R12 ;  /* 0x0000000503037c24 */ /* 0x000fc4000f8e020c */
[----:B------:R-:W-:Y:S02]  /*fa90*/  IMAD R14, R14, UR4, R13 ;  /* 0x000000040e0e7c24 */ /* 0x000fe4000f8e020d */
[----:B------:R-:W-:-:S03]  /*faa0*/  IMAD.MOV.U32 R2, RZ, RZ, 0x1 ;  /* 0x00000001ff027424 */ /* 0x000fc600078e00ff */
[----:B------:R-:W-:Y:S02]  /*fab0*/  SEL R4, R14, R3, !P2 ;  /* 0x000000030e047207 */ /* 0x000fe40005000000 */
[----:B------:R-:W-:-:S03]  /*fac0*/  SEL R3, R3, R14, !P2 ;  /* 0x0000000e03037207 */ /* 0x000fc60005000000 */
[----:B------:R1:W-:Y:S04]  /*fad0*/  STL [R1+0x84], R4 ;  /* 0x0000840401007387 */ /* 0x0003e80000100800 */
[----:B------:R1:W-:Y:S04]  /*fae0*/  STL [R1+0x74], R11 ;  /* 0x0000740b01007387 */ /* 0x0003e80000100800 */
[----:B------:R1:W-:Y:S02]  /*faf0*/  STL [R1+0x80], R3 ;  /* 0x0000800301007387 */ /* 0x0003e40000100800 */
.L_x_307:
[----:B------:R-:W-:Y:S05]  /*fb00*/  BSYNC B1 ;  /* 0x0000000000017941 */ /* 0x000fea0003800000 */
.L_x_306:
[----:B------:R-:W-:-:S13]  /*fb10*/  LOP3.LUT P1, RZ, R2, 0xff, RZ, 0xc0, !PT ;  /* 0x000000ff02ff7812 */ /* 0x000fda000782c0ff */
[----:B------:R-:W-:Y:S05]  /*fb20*/  @P1 BRA `(.L_x_310) ;  /* 0xfffffff4000c1947 */ /* 0x000fea000383ffff */
[----:B------:R-:W-:Y:S05]  /*fb30*/  BSYNC B0 ;  /* 0x0000000000007941 */ /* 0x000fea0003800000 */
.L_x_298:
[----:B------:R-:W-:-:S03]  /*fb40*/  UMOV UR4, 0xffffffff ;  /* 0xffffffff00047882 */ /* 0x000fc60000000000 */
[----:B------:R-:W-:Y:S05]  /*fb50*/  BRA.DIV UR4, `(.L_x_311) ;  /* 0x0000000604a07947 */ /* 0x000fea000b800000 */
[----:B------:R-:W-:-:S13]  /*fb60*/  ELECT P0, URZ, PT ;  /* 0x00000000003f782f */ /* 0x000fda0003800000 */
.L_x_329:
[----:B------:R-:W-:Y:S04]  /*fb70*/  BSSY B0, `(.L_x_312) ;  /* 0x000003e000007945 */ /* 0x000fe80003800000 */
[----:B------:R-:W-:Y:S05]  /*fb80*/  @!P0 BRA `(.L_x_313) ;  /* 0x0000000000f08947 */ /* 0x000fea0003800000 */
[----:B------:R-:W-:-:S04]  /*fb90*/  ULOP3.LUT UR4, UR13, 0x2, URZ, 0xfc, !UPT ;  /* 0x000000020d047892 */ /* 0x000fc8000f8efc3f */
[----:B------:R-:W-:-:S06]  /*fba0*/  UISETP.NE.AND UP0, UPT, UR4, 0x3, UPT ;  /* 0x000000030400788c */ /* 0x000fcc000bf05270 */
[----:B------:R-:W-:-:S13]  /*fbb0*/  PLOP3.LUT P0, PT, PT, PT, UP0, 0x80, 0x0 ;  /* 0x000000000000781c */ /* 0x000fda0003f0f008 */
[----:B------:R-:W-:Y:S05]  /*fbc0*/  @!P0 BRA `(.L_x_314) ;  /* 0x0000000000048947 */ /* 0x000fea0003800000 */
[----:B------:R-:W-:Y:S01]  /*fbd0*/  BPT.TRAP 0x1 ;  /* 0x000000040000795c */ /* 0x000fe20000300000 */
.L_x_314:
[----:B01----:R-:W0:Y:S01]  /*fbe0*/  S2R R3, SR_CgaCtaId ;  /* 0x0000000000037919 */ /* 0x003e220000008800 */
[----:B------:R-:W-:-:S04]  /*fbf0*/  MOV R2, 0x400 ;  /* 0x0000040000027802 */ /* 0x000fc80000000f00 */
[----:B0-----:R-:W-:Y:S02]  /*fc00*/  LEA R3, R3, R2, 0x18 ;  /* 0x0000000203037211 */ /* 0x001fe400078ec0ff */
[----:B------:R-:W-:-:S03]  /*fc10*/  SHF.L.U32 R2, R0, 0x1f, RZ ;  /* 0x0000001f00027819 */ /* 0x000fc600000006ff */
[----:B------:R-:W-:-:S04]  /*fc20*/  VIADD R3, R3, 0x30 ;  /* 0x0000003003037836 */ /* 0x000fc80000000000 */
[C---:B------:R-:W-:Y:S02]  /*fc30*/  IMAD R7, R8.reuse, 0x8, R3 ;  /* 0x0000000808077824 */ /* 0x040fe400078e0203 */
[----:B------:R-:W-:Y:S02]  /*fc40*/  VIADD R8, R8, 0x1 ;  /* 0x0000000108087836 */ /* 0x000fe40000000000 */
[----:B------:R-:W0:Y:S03]  /*fc50*/  SYNCS.PHASECHK.TRANS64.TRYWAIT P0, [R7+URZ], R2 ;  /* 0x00000002070075a7 */ /* 0x000e26000800017f */
[----:B------:R-:W-:-:S04]  /*fc60*/  ISETP.NE.AND P1, PT, R8, 0x6, PT ;  /* 0x000000060800780c */ /* 0x000fc80003f25270 */
[----:B------:R-:W-:Y:S02]  /*fc70*/  SEL R5, RZ, 0x1, P1 ;  /* 0x00000001ff057807 */ /* 0x000fe40000800000 */
[----:B------:R-:W-:Y:S02]  /*fc80*/  SEL R8, R8, RZ, P1 ;  /* 0x000000ff08087207 */ /* 0x000fe40000800000 */
[----:B------:R-:W-:-:S03]  /*fc90*/  LOP3.LUT R5, R0, R5, RZ, 0x3c, !PT ;  /* 0x0000000500057212 */ /* 0x000fc600078e3cff */
[----:B------:R-:W-:Y:S01]  /*fca0*/  IMAD R9, R8, 0x8, R3 ;  /* 0x0000000808097824 */ /* 0x000fe200078e0203 */
[----:B------:R-:W-:Y:S01]  /*fcb0*/  SHF.L.U32 R4, R5, 0x1f, RZ ;  /* 0x0000001f05047819 */ /* 0x000fe200000006ff */
[----:B0-----:R-:W-:Y:S06]  /*fcc0*/  @!P0 BRA `(.L_x_315) ;  /* 0x0000000400688947 */ /* 0x001fec0003800000 */
.L_x_330:
[----:B------:R-:W1:Y:S01]  /*fcd0*/  SYNCS.PHASECHK.TRANS64.TRYWAIT P0, [R9+URZ], R4 ;  /* 0x00000004090075a7 */ /* 0x000e62000800017f */
[----:B------:R-:W-:-:S05]  /*fce0*/  VIADD R0, R8, 0x1 ;  /* 0x0000000108007836 */ /* 0x000fca0000000000 */
[----:B------:R-:W-:-:S04]  /*fcf0*/  ISETP.NE.AND P1, PT, R0, 0x6, PT ;  /* 0x000000060000780c */ /* 0x000fc80003f25270 */
[----:B0-----:R-:W-:Y:S02]  /*fd00*/  SEL R2, RZ, 0x1, P1 ;  /* 0x00000001ff027807 */ /* 0x001fe40000800000 */
[----:B------:R-:W-:Y:S02]  /*fd10*/  SEL R0, R0, RZ, P1 ;  /* 0x000000ff00007207 */ /* 0x000fe40000800000 */
[----:B------:R-:W-:-:S03]  /*fd20*/  LOP3.LUT R7, R5, R2, RZ, 0x3c, !PT ;  /* 0x0000000205077212 */ /* 0x000fc600078e3cff */
[----:B------:R-:W-:Y:S01]  /*fd30*/  IMAD R6, R0, 0x8, R3 ;  /* 0x0000000800067824 */ /* 0x000fe200078e0203 */
[----:B------:R-:W-:Y:S01]  /*fd40*/  SHF.L.U32 R5, R7, 0x1f, RZ ;  /* 0x0000001f07057819 */ /* 0x000fe200000006ff */
[----:B-1----:R-:W-:Y:S06]  /*fd50*/  @!P0 BRA `(.L_x_316) ;  /* 0x0000000400588947 */ /* 0x002fec0003800000 */
.L_x_331:
[----:B------:R-:W1:Y:S01]  /*fd60*/  SYNCS.PHASECHK.TRANS64.TRYWAIT P0, [R6+URZ], R5 ;  /* 0x00000005060075a7 */ /* 0x000e62000800017f */
[----:B------:R-:W-:-:S05]  /*fd70*/  VIADD R0, R0, 0x1 ;  /* 0x0000000100007836 */ /* 0x000fca0000000000 */
[----:B------:R-:W-:-:S04]  /*fd80*/  ISETP.NE.AND P1, PT, R0, 0x6, PT ;  /* 0x000000060000780c */ /* 0x000fc80003f25270 */
[----:B------:R-:W-:Y:S02]  /*fd90*/  SEL R2, RZ, 0x1, P1 ;  /* 0x00000001ff027807 */ /* 0x000fe40000800000 */
[----:B------:R-:W-:Y:S02]  /*fda0*/  SEL R0, R0, RZ, P1 ;  /* 0x000000ff00007207 */ /* 0x000fe40000800000 */
[----:B------:R-:W-:-:S03]  /*fdb0*/  LOP3.LUT R7, R7, R2, RZ, 0x3c, !PT ;  /* 0x0000000207077212 */ /* 0x000fc600078e3cff */
[----:B0-----:R-:W-:Y:S01]  /*fdc0*/  IMAD R9, R0, 0x8, R3 ;  /* 0x0000000800097824 */ /* 0x001fe200078e0203 */
[----:B------:R-:W-:Y:S01]  /*fdd0*/  SHF.L.U32 R4, R7, 0x1f, RZ ;  /* 0x0000001f07047819 */ /* 0x000fe200000006ff */
[----:B-1----:R-:W-:Y:S06]  /*fde0*/  @!P0 BRA `(.L_x_317) ;  /* 0x0000000400488947 */ /* 0x002fec0003800000 */
.L_x_332:
        /* <DEDUP_REMOVED lines=9> */
.L_x_333:
[----:B------:R-:W1:Y:S01]  /*fe80*/  SYNCS.PHASECHK.TRANS64.TRYWAIT P0, [R6+URZ], R5 ;  /* 0x00000005060075a7 */ /* 0x000e62000800017f */
[----:B------:R-:W-:-:S05]  /*fe90*/  VIADD R0, R0, 0x1 ;  /* 0x0000000100007836 */ /* 0x000fca0000000000 */
[----:B------:R-:W-:-:S04]  /*fea0*/  ISETP.NE.AND P1, PT, R0, 0x6, PT ;  /* 0x000000060000780c */ /* 0x000fc80003f25270 */
[----:B------:R-:W-:Y:S02]  /*feb0*/  SEL R2, RZ, 0x1, P1 ;  /* 0x00000001ff027807 */ /* 0x000fe40000800000 */
[----:B------:R-:W-:Y:S02]  /*fec0*/  SEL R0, R0, RZ, P1 ;  /* 0x000000ff00007207 */ /* 0x000fe40000800000 */
[----:B------:R-:W-:Y:S01]  /*fed0*/  LOP3.LUT R2, R7, R2, RZ, 0x3c, !PT ;  /* 0x0000000207027212 */ /* 0x000fe200078e3cff */
[----:B-1----:R-:W-:Y:S06]  /*fee0*/  @!P0 BRA `(.L_x_319) ;  /* 0x0000000400308947 */ /* 0x002fec0003800000 */
.L_x_334:
[----:B------:R-:W-:Y:S01]  /*fef0*/  IMAD R3, R0, 0x8, R3 ;  /* 0x0000000800037824 */ /* 0x000fe200078e0203 */
[----:B------:R-:W-:-:S07]  /*ff00*/  SHF.L.U32 R0, R2, 0x1f, RZ ;  /* 0x0000001f02007819 */ /* 0x000fce00000006ff */
.L_x_320:
[----:B--2---:R2:W3:Y:S02]  /*ff10*/  SYNCS.PHASECHK.TRANS64.TRYWAIT P0, [R3+URZ], R0 ;  /* 0x00000000030075a7 */ /* 0x0044e4000800017f */
[----:B---3--:R-:W-:Y:S05]  /*ff20*/  @!P0 NANOSLEEP.SYNCS 0x989680 ;  /* 0x009896800000895d */ /* 0x008fea0003900000 */
[----:B------:R-:W3:Y:S02]  /*ff30*/  @!P0 SYNCS.PHASECHK.TRANS64 P0, [R3+URZ], R0 ;  /* 0x00000000030085a7 */ /* 0x000ee4000800007f */
[----:B---3--:R-:W-:Y:S05]  /*ff40*/  @!P0 BRA `(.L_x_320) ;  /* 0xfffffffc00f08947 */ /* 0x008fea000383ffff */
.L_x_313:
[----:B------:R-:W-:Y:S05]  /*ff50*/  BSYNC B0 ;  /* 0x0000000000007941 */ /* 0x000fea0003800000 */
.L_x_312:
[----:B------:R-:W-:Y:S05]  /*ff60*/  EXIT ;  /* 0x000000000000794d */ /* 0x000fea0003800000 */
.L_x_15:
[----:B---3--:R-:W-:-:S04]  /*ff70*/  IMAD.U32 R3, RZ, RZ, UR17 ;  /* 0x00000011ff037e24 */ /* 0x008fc8000f8e00ff */
[----:B------:R3:W4:Y:S03]  /*ff80*/  SYNCS.PHASECHK.TRANS64.TRYWAIT P0, [R3+URZ+-0x8], R0 ;  /* 0xfffff800030075a7 */ /* 0x000726000800017f */
[----:B----4-:R-:W-:Y:S05]  /*ff90*/  @!P0 NANOSLEEP.SYNCS 0x989680 ;  /* 0x009896800000895d */ /* 0x010fea0003900000 */
[----:B------:R-:W4:Y:S02]  /*ffa0*/  @!P0 SYNCS.PHASECHK.TRANS64 P0, [R3+URZ+-0x8], R0 ;  /* 0xfffff800030085a7 */ /* 0x000f24000800007f */
[----:B----4-:R-:W-:Y:S05]  /*ffb0*/  @!P0 BRA `(.L_x_15) ;  /* 0xfffffffc00ec8947 */ /* 0x010fea000383ffff */
[----:B------:R-:W-:Y:S05]  /*ffc0*/  BRA `(.L_x_321) ;  /* 0xffffff1400887947 */ /* 0x000fea000383ffff */
.L_x_20:
[----:B-1----:R-:W-:-:S04]  /*ffd0*/  IMAD.U32 R3, RZ, RZ, UR6 ;  /* 0x00000006ff037e24 */ /* 0x002fc8000f8e00ff */
[----:B------:R1:W2:Y:S03]  /*ffe0*/  SYNCS.PHASECHK.TRANS64.TRYWAIT P0, [R3+URZ], R0 ;  /* 0x00000000030075a7 */ /* 0x0002a6000800017f */
[----:B--2---:R-:W-:Y:S05]  /*fff0*/  @!P0 NANOSLEEP.SYNCS 0x989680 ;  /* 0x009896800000895d */ /* 0x004fea0003900000 */
[----:B------:R-:W2:Y:S02]  /*10000*/  @!P0 SYNCS.PHASECHK.TRANS64 P0, [R3+URZ], R0 ;  /* 0x00000000030085a7 */ /* 0x000ea4000800007f */
[----:B--2---:R-:W-:Y:S05]  /*10010*/  @!P0 BRA `(.L_x_20) ;  /* 0xfffffffc00ec8947 */ /* 0x004fea000383ffff */
[----:B------:R-:W-:Y:S05]  /*10020*/  BRA `(.L_x_19) ;  /* 0xffffff1c00f07947 */ /* 0x000fea000383ffff */
.L_x_26:
[----:B-----5:R3:W-:Y:S02]  /*10030*/  STL [R1+0x98], R0 ;  /* 0x0000980001007387 */ /* 0x0207e40000100800 */
[----:B---3--:R-:W-:-:S04]  /*10040*/  IMAD.U32 R0, RZ, RZ, UR9 ;  /* 0x00000009ff007e24 */ /* 0x008fc8000f8e00ff */
[----:B------:R3:W4:Y:S03]  /*10050*/  SYNCS.PHASECHK.TRANS64.TRYWAIT P0, [R0+URZ], R229 ;  /* 0x000000e5000075a7 */ /* 0x000726000800017f */
[----:B----4-:R-:W-:Y:S05]  /*10060*/  @!P0 NANOSLEEP.SYNCS 0x989680 ;  /* 0x009896800000895d */ /* 0x010fea0003900000 */
[----:B------:R3:W4:Y:S02]  /*10070*/  @!P0 SYNCS.PHASECHK.TRANS64 P0, [R0+URZ], R229 ;  /* 0x000000e5000085a7 */ /* 0x000724000800007f */
[----:B---3--:R3:W5:Y:S02]  /*10080*/  LDL.LU R0, [R1+0x98] ;  /* 0x0000980001007983 */ /* 0x0087640000300800 */
[----:B---34-:R-:W-:Y:S05]  /*10090*/  @!P0 BRA `(.L_x_26) ;  /* 0xfffffffc00e48947 */ /* 0x018fea000383ffff */
[----:B------:R-:W-:Y:S05]  /*100a0*/  BRA `(.L_x_25) ;  /* 0xffffff3000587947 */ /* 0x000fea000383ffff */
.L_x_34:
[----:B0-----:R-:W-:-:S04]  /*100b0*/  IMAD.U32 R25, RZ, RZ, UR17 ;  /* 0x00000011ff197e24 */ /* 0x001fc8000f8e00ff */
[----:B------:R0:W1:Y:S03]  /*100c0*/  SYNCS.PHASECHK.TRANS64.TRYWAIT P0, [R25+URZ+0x8], R24 ;  /* 0x00000818190075a7 */ /* 0x000066000800017f */
[----:B-1----:R-:W-:Y:S05]  /*100d0*/  @!P0 NANOSLEEP.SYNCS 0x989680 ;  /* 0x009896800000895d */ /* 0x002fea0003900000 */
[----:B------:R-:W1:Y:S02]  /*100e0*/  @!P0 SYNCS.PHASECHK.TRANS64 P0, [R25+URZ+0x8], R24 ;  /* 0x00000818190085a7 */ /* 0x000e64000800007f */
[----:B-1----:R-:W-:Y:S05]  /*100f0*/  @!P0 BRA `(.L_x_34) ;  /* 0xfffffffc00ec8947 */ /* 0x002fea000383ffff */
[----:B------:R-:W-:Y:S05]  /*10100*/  BRA `(.L_x_322) ;  /* 0xffffff5400247947 */ /* 0x000fea000383ffff */
.L_x_299:
[----:B------:R-:W-:Y:S01]  /*10110*/  BSSY B1, `(.L_x_323) ;  /* 0x0000006000017945 */ /* 0x000fe20003800000 */
[----:B------:R-:W-:-:S07]  /*10120*/  IMAD.MOV.U32 R2, RZ, RZ, -0x1 ;  /* 0xffffffffff027424 */ /* 0x000fce00078e00ff */
[----:B------:R-:W-:Y:S05]  /*10130*/  WARPSYNC.COLLECTIVE R2, `(.L_x_324) ;  /* 0x00000000020c7348 */ /* 0x000fea0003c00000 */
[----:B------:R-:W-:Y:S02]  /*10140*/  ELECT P1, UR62, PT ;  /* 0x00000000003e782f */ /* 0x000fe40003820000 */
[----:B------:R-:W-:Y:S01]  /*10150*/  MOV R2, UR62 ;  /* 0x0000003e00027c02 */ /* 0x000fe20008000f00 */
[----:B------:R-:W-:Y:S10]  /*10160*/  ENDCOLLECTIVE ;  /* 0x000000000000791b */ /* 0x000ff40003800000 */
.L_x_324:
[----:B------:R-:W-:Y:S05]  /*10170*/  BSYNC B1 ;  /* 0x0000000000017941 */ /* 0x000fea0003800000 */
.L_x_323:
[----:B------:R-:W-:Y:S05]  /*10180*/  BRA `(.L_x_325) ;  /* 0xffffffec00807947 */ /* 0x000fea000383ffff */
.L_x_302:
[----:B-1----:R1:W2:Y:S02]  /*10190*/  SYNCS.PHASECHK.TRANS64.TRYWAIT P1, [R11+URZ+0x30], R4 ;  /* 0x000030040b0075a7 */ /* 0x0022a4000802017f */
[----:B--2---:R-:W-:Y:S05]  /*101a0*/  @!P1 NANOSLEEP.SYNCS 0x989680 ;  /* 0x009896800000995d */ /* 0x004fea0003900000 */
[----:B------:R-:W2:Y:S02]  /*101b0*/  @!P1 SYNCS.PHASECHK.TRANS64 P1, [R11+URZ+0x30], R4 ;  /* 0x000030040b0095a7 */ /* 0x000ea4000802007f */
[----:B--2---:R-:W-:Y:S05]  /*101c0*/  @!P1 BRA `(.L_x_302) ;  /* 0xfffffffc00f09947 */ /* 0x004fea000383ffff */
[----:B------:R-:W-:Y:S05]  /*101d0*/  BRA `(.L_x_326) ;  /* 0xffffffec00bc7947 */ /* 0x000fea000383ffff */
.L_x_311:
[----:B------:R-:W-:Y:S01]  /*101e0*/  BSSY B0, `(.L_x_327) ;  /* 0x0000006000007945 */ /* 0x000fe20003800000 */
[----:B------:R-:W-:-:S07]  /*101f0*/  IMAD.MOV.U32 R2, RZ, RZ, -0x1 ;  /* 0xffffffffff027424 */ /* 0x000fce00078e00ff */
[----:B01----:R-:W-:Y:S05]  /*10200*/  WARPSYNC.COLLECTIVE R2, `(.L_x_328) ;  /* 0x00000000020c7348 */ /* 0x003fea0003c00000 */
[----:B------:R-:W-:Y:S02]  /*10210*/  ELECT P1, UR62, PT ;  /* 0x00000000003e782f */ /* 0x000fe40003820000 */
[----:B------:R-:W-:Y:S01]  /*10220*/  MOV R2, UR62 ;  /* 0x0000003e00027c02 */ /* 0x000fe20008000f00 */
[----:B01----:R-:W-:Y:S10]  /*10230*/  ENDCOLLECTIVE ;  /* 0x000000000000791b */ /* 0x003ff40003800000 */
.L_x_328:
[----:B------:R-:W-:Y:S05]  /*10240*/  BSYNC B0 ;  /* 0x0000000000007941 */ /* 0x000fea0003800000 */
.L_x_327:
[----:B------:R-:W-:Y:S01]  /*10250*/  PLOP3.LUT P0, PT, P1, PT, PT, 0x80, 0x0 ;  /* 0x000000000000781c */ /* 0x000fe20000f0f070 */
[----:B------:R-:W-:-:S12]  /*10260*/  BRA `(.L_x_329) ;  /* 0xfffffff800407947 */ /* 0x000fd8000383ffff */
.L_x_315:
[----:B0-----:R0:W1:Y:S02]  /*10270*/  SYNCS.PHASECHK.TRANS64.TRYWAIT P0, [R7+URZ], R2 ;  /* 0x00000002070075a7 */ /* 0x001064000800017f */
[----:B-1----:R-:W-:Y:S05]  /*10280*/  @!P0 NANOSLEEP.SYNCS 0x989680 ;  /* 0x009896800000895d */ /* 0x002fea0003900000 */
[----:B------:R-:W1:Y:S02]  /*10290*/  @!P0 SYNCS.PHASECHK.TRANS64 P0, [R7+URZ], R2 ;  /* 0x00000002070085a7 */ /* 0x000e64000800007f */
[----:B-1----:R-:W-:Y:S05]  /*102a0*/  @!P0 BRA `(.L_x_315) ;  /* 0xfffffffc00f08947 */ /* 0x002fea000383ffff */
[----:B------:R-:W-:Y:S05]  /*102b0*/  BRA `(.L_x_330) ;  /* 0xfffffff800847947 */ /* 0x000fea000383ffff */
.L_x_316:
[----:B0-----:R0:W1:Y:S02]  /*102c0*/  SYNCS.PHASECHK.TRANS64.TRYWAIT P0, [R9+URZ], R4 ;  /* 0x00000004090075a7 */ /* 0x001064000800017f */
[----:B-1----:R-:W-:Y:S05]  /*102d0*/  @!P0 NANOSLEEP.SYNCS 0x989680 ;  /* 0x009896800000895d */ /* 0x002fea0003900000 */
[----:B------:R-:W1:Y:S02]  /*102e0*/  @!P0 SYNCS.PHASECHK.TRANS64 P0, [R9+URZ], R4 ;  /* 0x00000004090085a7 */ /* 0x000e64000800007f */
[----:B-1----:R-:W-:Y:S05]  /*102f0*/  @!P0 BRA `(.L_x_316) ;  /* 0xfffffffc00f08947 */ /* 0x002fea000383ffff */
[----:B------:R-:W-:Y:S05]  /*10300*/  BRA `(.L_x_331) ;  /* 0xfffffff800947947 */ /* 0x000fea000383ffff */
.L_x_317:
[----:B0-----:R0:W1:Y:S02]  /*10310*/  SYNCS.PHASECHK.TRANS64.TRYWAIT P0, [R6+URZ], R5 ;  /* 0x00000005060075a7 */ /* 0x001064000800017f */
[----:B-1----:R-:W-:Y:S05]  /*10320*/  @!P0 NANOSLEEP.SYNCS 0x989680 ;  /* 0x009896800000895d */ /* 0x002fea0003900000 */
[----:B------:R-:W1:Y:S02]  /*10330*/  @!P0 SYNCS.PHASECHK.TRANS64 P0, [R6+URZ], R5 ;  /* 0x00000005060085a7 */ /* 0x000e64000800007f */
[----:B-1----:R-:W-:Y:S05]  /*10340*/  @!P0 BRA `(.L_x_317) ;  /* 0xfffffffc00f08947 */ /* 0x002fea000383ffff */
[----:B------:R-:W-:Y:S05]  /*10350*/  BRA `(.L_x_332) ;  /* 0xfffffff800a47947 */ /* 0x000fea000383ffff */
.L_x_318:
[----:B0-----:R0:W1:Y:S02]  /*10360*/  SYNCS.PHASECHK.TRANS64.TRYWAIT P0, [R9+URZ], R4 ;  /* 0x00000004090075a7 */ /* 0x001064000800017f */
[----:B-1----:R-:W-:Y:S05]  /*10370*/  @!P0 NANOSLEEP.SYNCS 0x989680 ;  /* 0x009896800000895d */ /* 0x002fea0003900000 */
[----:B------:R-:W1:Y:S02]  /*10380*/  @!P0 SYNCS.PHASECHK.TRANS64 P0, [R9+URZ], R4 ;  /* 0x00000004090085a7 */ /* 0x000e64000800007f */
[----:B-1----:R-:W-:Y:S05]  /*10390*/  @!P0 BRA `(.L_x_318) ;  /* 0xfffffffc00f08947 */ /* 0x002fea000383ffff */
[----:B------:R-:W-:Y:S05]  /*103a0*/  BRA `(.L_x_333) ;  /* 0xfffffff800b47947 */ /* 0x000fea000383ffff */
.L_x_319:
[----:B-1----:R1:W2:Y:S02]  /*103b0*/  SYNCS.PHASECHK.TRANS64.TRYWAIT P0, [R6+URZ], R5 ;  /* 0x00000005060075a7 */ /* 0x0022a4000800017f */
[----:B--2---:R-:W-:Y:S05]  /*103c0*/  @!P0 NANOSLEEP.SYNCS 0x989680 ;  /* 0x009896800000895d */ /* 0x004fea0003900000 */
[----:B------:R-:W2:Y:S02]  /*103d0*/  @!P0 SYNCS.PHASECHK.TRANS64 P0, [R6+URZ], R5 ;  /* 0x00000005060085a7 */ /* 0x000ea4000800007f */
[----:B--2---:R-:W-:Y:S05]  /*103e0*/  @!P0 BRA `(.L_x_319) ;  /* 0xfffffffc00f08947 */ /* 0x004fea000383ffff */
[----:B------:R-:W-:Y:S05]  /*103f0*/  BRA `(.L_x_334) ;  /* 0xfffffff800bc7947 */ /* 0x000fea000383ffff */
.L_x_335:
[----:B------:R-:W-:-:S00]  /*10400*/  BRA `(.L_x_335) ;  /* 0xfffffffc00fc7947 */ /* 0x000fc0000383ffff */
[----:B------:R-:W-:-:S00]  /*10410*/  NOP ;  /* 0x0000000000007918 */ /* 0x000fc00000000000 */
        /* <DEDUP_REMOVED lines=14> */
.L_x_336:


//--------------------- .nv.shared._ZN7cutlass13device_kernelINS_4gemm6kernel13GemmUniversalIN4cute5tupleIJiiiiEEENS1_10collective13CollectiveMmaINS1_37MainloopSm90TmaGmmaWarpSpecializedFP8ILi6ENS5_IJNS4_1CILi1EEESB_SB_EEENS1_32KernelTmaWarpSpecializedPingpongEEENS5_IJNSA_ILi64EEENSA_ILi256EEESF_EEENS_12float_e4m3_tENS5_IJlSB_lEEESI_SJ_NS4_8TiledMMAINS4_8MMA_AtomIJNS4_4SM904GMMA31MMA_64x256x32_F32E4M3E4M3_SS_TNILNSN_7ScaleInE1ELSP_1EEEEEENS4_6LayoutISC_NS5_IJNSA_ILi0EEEST_ST_EEEEENS5_IJNS4_10UnderscoreESW_SW_EEEEENS4_13SM90_TMA_LOADENS4_14ComposedLayoutINS4_7SwizzleILi2ELi4ELi3EEENS4_18smem_ptr_flag_bitsILi8EEENSS_INS5_IJNSA_ILi8EEESF_EEENS5_IJSF_SB_EEEEEEEvNS4_8identityESZ_S19_vS1A_EENS_8epilogue10collective6detail29Sm90TmaWarpSpecializedAdapterINS1D_15DefaultEpilogueISI_SJ_SJ_NS1C_6thread17LinearCombinationISI_Li1EffLNS1H_9ScaleType4KindE0ELNS_15FloatRoundStyleE2ESI_EENS1_15EpilogueDefaultEEEEEvvEEEEvNT_6ParamsE --------------------------
	.section	.nv.shared._ZN7cutlass13device_kernelINS_4gemm6kernel13GemmUniversalIN4cute5tupleIJiiiiEEENS1_10collective13CollectiveMmaINS1_37MainloopSm90TmaGmmaWarpSpecializedFP8ILi6ENS5_IJNS4_1CILi1EEESB_SB_EEENS1_32KernelTmaWarpSpecializedPingpongEEENS5_IJNSA_ILi64EEENSA_ILi256EEESF_EEENS_12float_e4m3_tENS5_IJlSB_lEEESI_SJ_NS4_8TiledMMAINS4_8MMA_AtomIJNS4_4SM904GMMA31MMA_64x256x32_F32E4M3E4M3_SS_TNILNSN_7ScaleInE1ELSP_1EEEEEENS4_6LayoutISC_NS5_IJNSA_ILi0EEEST_ST_EEEEENS5_IJNS4_10UnderscoreESW_SW_EEEEENS4_13SM90_TMA_LOADENS4_14ComposedLayoutINS4_7SwizzleILi2ELi4ELi3EEENS4_18smem_ptr_flag_bitsILi8EEENSS_INS5_IJNSA_ILi8EEESF_EEENS5_IJSF_SB_EEEEEEEvNS4_8identityESZ_S19_vS1A_EENS_8epilogue10collective6detail29Sm90TmaWarpSpecializedAdapterINS1D_15DefaultEpilogueISI_SJ_SJ_NS1C_6thread17LinearCombinationISI_Li1EffLNS1H_9ScaleType4KindE0ELNS_15FloatRoundStyleE2ESI_EENS1_15EpilogueDefaultEEEEEvvEEEEvNT_6ParamsE,"aw",@nobits
	.sectionflags	@""
	.align	16
	.zero		1024


//--------------------- .nv.shared.reserved.0     --------------------------
	.section	.nv.shared.reserved.0,"aw",@nobits
	.weak		__nv_reservedSMEM_offset_0_alias
	.size		__nv_reservedSMEM_offset_0_alias, 0, 0
	.other		__nv_reservedSMEM_offset_0_alias,@"STO_CUDA_RESERVED_SHARED STV_DEFAULT"
__nv_reservedSMEM_offset_0_alias:
	.zero		0


//--------------------- .nv.global                --------------------------
	.section	.nv.global,"aw",@nobits
.nv.global:
	.type		_ZN40_INTERNAL_924a1e53_4_k_cu_e123e61e_174764cute1_E,@object
	.size		_ZN40_INTERNAL_924a1e53_4_k_cu_e123e61e_174764cute1_E,(_ZN40_INTERNAL_924a1e53_4_k_cu_e123e61e_174764cuda3std3__45__cpo6cbeginE - _ZN40_INTERNAL_924a1e53_4_k_cu_e123e61e_174764cute1_E)
_ZN40_INTERNAL_924a1e53_4_k_cu_e123e61e_174764cute1_E:
	.zero		1
	.type		_ZN40_INTERNAL_924a1e53_4_k_cu_e123e61e_174764cuda3std3__45__cpo6cbeginE,@object
	.size		_ZN40_INTERNAL_924a1e53_4_k_cu_e123e61e_174764cuda3std3__45__cpo6cbeginE,(_ZN40_INTERNAL_924a1e53_4_k_cu_e123e61e_174764cuda3std3__48in_placeE - _ZN40_INTERNAL_924a1e53_4_k_cu_e123e61e_174764cuda3std3__45__cpo6cbeginE)
_ZN40_INTERNAL_924a1e53_4_k_cu_e123e61e_174764cuda3std3__45__cpo6cbeginE:
	.zero		1
	.type		_ZN40_INTERNAL_924a1e53_4_k_cu_e123e61e_174764cuda3std3__48in_placeE,@object
	.size		_ZN40_INTERNAL_924a1e53_4_k_cu_e123e61e_174764cuda3std3__48in_placeE,(_ZN40_INTERNAL_924a1e53_4_k_cu_e123e61e_174764cuda3std6ranges3__45__cpo9iter_moveE - _ZN40_INTERNAL_924a1e53_4_k_cu_e123e61e_174764cuda3std3__48in_placeE)
_ZN40_INTERNAL_924a1e53_4_k_cu_e123e61e_174764cuda3std3__48in_placeE:
	.zero		1
	.type		_ZN40_INTERNAL_924a1e53_4_k_cu_e123e61e_174764cuda3std6ranges3__45__cpo9iter_moveE,@object
	.size		_ZN40_INTERNAL_924a1e53_4_k_cu_e123e61e_174764cuda3std6ranges3__45__cpo9iter_moveE,(_ZN40_INTERNAL_924a1e53_4_k_cu_e123e61e_174764cuda3std3__45__cpo5beginE - _ZN40_INTERNAL_924a1e53_4_k_cu_e123e61e_174764cuda3std6ranges3__45__cpo9iter_moveE)
_ZN40_INTERNAL_924a1e53_4_k_cu_e123e61e_174764cuda3std6ranges3__45__cpo9iter_moveE:
	.zero		1
	.type		_ZN40_INTERNAL_924a1e53_4_k_cu_e123e61e_174764cuda3std3__45__cpo5beginE,@object
	.size		_ZN40_INTERNAL_924a1e53_4_k_cu_e123e61e_174764cuda3std3__45__cpo5beginE,(_ZN40_INTERNAL_924a1e53_4_k_cu_e123e61e_174764cuda3std3__442_GLOBAL__N__924a1e53_4_k_cu_e123e61e_174766ignoreE - _ZN40_INTERNAL_924a1e53_4_k_cu_e123e61e_174764cuda3std3__45__cpo5beginE)
_ZN40_INTERNAL_924a1e53_4_k_cu_e123e61e_174764cuda3std3__45__cpo5beginE:
	.zero		1
	.type		_ZN40_INTERNAL_924a1e53_4_k_cu_e123e61e_174764cuda3std3__442_GLOBAL__N__924a1e53_4_k_cu_e123e61e_174766ignoreE,@object
	.size		_ZN40_INTERNAL_924a1e53_4_k_cu_e123e61e_174764cuda3std3__442_GLOBAL__N__924a1e53_4_k_cu_e123e61e_174766ignoreE,(_ZN40_INTERNAL_924a1e53_4_k_cu_e123e61e_174764cute7productE - _ZN40_INTERNAL_924a1e53_4_k_cu_e123e61e_174764cuda3std3__442_GLOBAL__N__924a1e53_4_k_cu_e123e61e_174766ignoreE)
_ZN40_INTERNAL_924a1e53_4_k_cu_e123e61e_174764cuda3std3__442_GLOBAL__N__924a1e53_4_k_cu_e123e61e_174766ignoreE:
	.zero		1
	.type		_ZN40_INTERNAL_924a1e53_4_k_cu_e123e61e_174764cute7productE,@object
	.size		_ZN40_INTERNAL_924a1e53_4_k_cu_e123e61e_174764cute7productE,(_ZN40_INTERNAL_924a1e53_4_k_cu_e123e61e_174764cuda3std3__45__cpo3endE - _ZN40_INTERNAL_924a1e53_4_k_cu_e123e61e_174764cute7productE)
_ZN40_INTERNAL_924a1e53_4_k_cu_e123e61e_174764cute7productE:
	.zero		1
	.type		_ZN40_INTERNAL_924a1e53_4_k_cu_e123e61e_174764cuda3std3__45__cpo3endE,@object
	.size		_ZN40_INTERNAL_924a1e53_4_k_cu_e123e61e_174764cuda3std3__45__cpo3endE,(_ZN40_INTERNAL_924a1e53_4_k_cu_e123e61e_174764cuda3std3__419piecewise_constructE - _ZN40_INTERNAL_924a1e53_4_k_cu_e123e61e_174764cuda3std3__45__cpo3endE)
_ZN40_INTERNAL_924a1e53_4_k_cu_e123e61e_174764cuda3std3__45__cpo3endE:
	.zero		1
	.type		_ZN40_INTERNAL_924a1e53_4_k_cu_e123e61e_174764cuda3std3__419piecewise_constructE,@object
	.size		_ZN40_INTERNAL_924a1e53_4_k_cu_e123e61e_174764cuda3std3__419piecewise_constructE,(_ZN40_INTERNAL_924a1e53_4_k_cu_e123e61e_174764cuda3std3__45__cpo4cendE - _ZN40_INTERNAL_924a1e53_4_k_cu_e123e61e_174764cuda3std3__419piecewise_constructE)
_ZN40_INTERNAL_924a1e53_4_k_cu_e123e61e_174764cuda3std3__419piecewise_constructE:
	.zero		1
	.type		_ZN40_INTERNAL_924a1e53_4_k_cu_e123e61e_174764cuda3std3__45__cpo4cendE,@object
	.size		_ZN40_INTERNAL_924a1e53_4_k_cu_e123e61e_174764cuda3std3__45__cpo4cendE,(_ZN40_INTERNAL_924a1e53_4_k_cu_e123e61e_174764cuda3std6ranges3__45__cpo4swapE - _ZN40_INTERNAL_924a1e53_4_k_cu_e123e61e_174764cuda3std3__45__cpo4cendE)
_ZN40_INTERNAL_924a1e53_4_k_cu_e123e61e_174764cuda3std3__45__cpo4cendE:
	.zero		1
	.type		_ZN40_INTERNAL_924a1e53_4_k_cu_e123e61e_174764cuda3std6ranges3__45__cpo4swapE,@object
	.size		_ZN40_INTERNAL_924a1e53_4_k_cu_e123e61e_174764cuda3std6ranges3__45__cpo4swapE,(.L_7 - _ZN40_INTERNAL_924a1e53_4_k_cu_e123e61e_174764cuda3std6ranges3__45__cpo4swapE)
_ZN40_INTERNAL_924a1e53_4_k_cu_e123e61e_174764cuda3std6ranges3__45__cpo4swapE:
	.zero		1
.L_7:


//--------------------- .nv.constant0._ZN7cutlass13device_kernelINS_4gemm6kernel13GemmUniversalIN4cute5tupleIJiiiiEEENS1_10collective13CollectiveMmaINS1_37MainloopSm90TmaGmmaWarpSpecializedFP8ILi6ENS5_IJNS4_1CILi1EEESB_SB_EEENS1_32KernelTmaWarpSpecializedPingpongEEENS5_IJNSA_ILi64EEENSA_ILi256EEESF_EEENS_12float_e4m3_tENS5_IJlSB_lEEESI_SJ_NS4_8TiledMMAINS4_8MMA_AtomIJNS4_4SM904GMMA31MMA_64x256x32_F32E4M3E4M3_SS_TNILNSN_7ScaleInE1ELSP_1EEEEEENS4_6LayoutISC_NS5_IJNSA_ILi0EEEST_ST_EEEEENS5_IJNS4_10UnderscoreESW_SW_EEEEENS4_13SM90_TMA_LOADENS4_14ComposedLayoutINS4_7SwizzleILi2ELi4ELi3EEENS4_18smem_ptr_flag_bitsILi8EEENSS_INS5_IJNSA_ILi8EEESF_EEENS5_IJSF_SB_EEEEEEEvNS4_8identityESZ_S19_vS1A_EENS_8epilogue10collective6detail29Sm90TmaWarpSpecializedAdapterINS1D_15DefaultEpilogueISI_SJ_SJ_NS1C_6thread17LinearCombinationISI_Li1EffLNS1H_9ScaleType4KindE0ELNS_15FloatRoundStyleE2ESI_EENS1_15EpilogueDefaultEEEEEvvEEEEvNT_6ParamsE --------------------------
	.section	.nv.constant0._ZN7cutlass13device_kernelINS_4gemm6kernel13GemmUniversalIN4cute5tupleIJiiiiEEENS1_10collective13CollectiveMmaINS1_37MainloopSm90TmaGmmaWarpSpecializedFP8ILi6ENS5_IJNS4_1CILi1EEESB_SB_EEENS1_32KernelTmaWarpSpecializedPingpongEEENS5_IJNSA_ILi64EEENSA_ILi256EEESF_EEENS_12float_e4m3_tENS5_IJlSB_lEEESI_SJ_NS4_8TiledMMAINS4_8MMA_AtomIJNS4_4SM904GMMA31MMA_64x256x32_F32E4M3E4M3_SS_TNILNSN_7ScaleInE1ELSP_1EEEEEENS4_6LayoutISC_NS5_IJNSA_ILi0EEEST_ST_EEEEENS5_IJNS4_10UnderscoreESW_SW_EEEEENS4_13SM90_TMA_LOADENS4_14ComposedLayoutINS4_7SwizzleILi2ELi4ELi3EEENS4_18smem_ptr_flag_bitsILi8EEENSS_INS5_IJNSA_ILi8EEESF_EEENS5_IJSF_SB_EEEEEEEvNS4_8identityESZ_S19_vS1A_EENS_8epilogue10collective6detail29Sm90TmaWarpSpecializedAdapterINS1D_15DefaultEpilogueISI_SJ_SJ_NS1C_6thread17LinearCombinationISI_Li1EffLNS1H_9ScaleType4KindE0ELNS_15FloatRoundStyleE2ESI_EENS1_15EpilogueDefaultEEEEEvvEEEEvNT_6ParamsE,"a",@progbits
	.sectionflags	@""
	.align	4
.nv.constant0._ZN7cutlass13device_kernelINS_4gemm6kernel13GemmUniversalIN4cute5tupleIJiiiiEEENS1_10collective13CollectiveMmaINS1_37MainloopSm90TmaGmmaWarpSpecializedFP8ILi6ENS5_IJNS4_1CILi1EEESB_SB_EEENS1_32KernelTmaWarpSpecializedPingpongEEENS5_IJNSA_ILi64EEENSA_ILi256EEESF_EEENS_12float_e4m3_tENS5_IJlSB_lEEESI_SJ_NS4_8TiledMMAINS4_8MMA_AtomIJNS4_4SM904GMMA31MMA_64x256x32_F32E4M3E4M3_SS_TNILNSN_7ScaleInE1ELSP_1EEEEEENS4_6LayoutISC_NS5_IJNSA_ILi0EEEST_ST_EEEEENS5_IJNS4_10UnderscoreESW_SW_EEEEENS4_13SM90_TMA_LOADENS4_14ComposedLayoutINS4_7SwizzleILi2ELi4ELi3EEENS4_18smem_ptr_flag_bitsILi8EEENSS_INS5_IJNSA_ILi8EEESF_EEENS5_IJSF_SB_EEEEEEEvNS4_8identityESZ_S19_vS1A_EENS_8epilogue10collective6detail29Sm90TmaWarpSpecializedAdapterINS1D_15DefaultEpilogueISI_SJ_SJ_NS1C_6thread17LinearCombinationISI_Li1EffLNS1H_9ScaleType4KindE0ELNS_15FloatRoundStyleE2ESI_EENS1_15EpilogueDefaultEEEEEvvEEEEvNT_6ParamsE:
	.zero		1664


//--------------------- SYMBOLS --------------------------

	.type		.nv.reservedSmem.offset0,@object
	.size		.nv.reservedSmem.offset0,0x4
